	.target	sm_90a

	.elftype	@"ET_EXEC"


//--------------------- .note.nv.tkinfo           --------------------------
	.section	.note.nv.tkinfo,"",@"SHT_NOTE"
	.sectionflags	@"SHF_NOTE_NV_TKINFO"
	.tkinfo
        /*0018*/ 	.word	0x00000002
        /*0030*/ 	.string	""
        /*0030*/ 	.string	"ptxas"
        /*0030*/ 	.string	"Cuda compilation tools, release 13.0, V13.0.88"
        /*0030*/ 	.string	"Build cuda_13.0.r13.0/compiler.36424714_0"
        /*0030*/ 	.string	"-arch sm_90a -m 64 "



//--------------------- .note.nv.cuinfo           --------------------------
	.section	.note.nv.cuinfo,"",@"SHT_NOTE"
	.sectionflags	@"SHF_NOTE_NV_CUINFO"
        /*0018*/ 	.short	0x0002
        /*001a*/ 	.short	0x005a
        /*001c*/ 	.short	0x0082
	.zero		2


//--------------------- .nv.info                  --------------------------
	.section	.nv.info,"",@"SHT_CUDA_INFO"
	.align	4


	//----- nvinfo : EIATTR_REGCOUNT
	.align		4
        /*0000*/ 	.byte	0x04, 0x2f
        /*0002*/ 	.short	(.L_12 - .L_11)
	.align		4
.L_11:
        /*0004*/ 	.word	index@(_ZN7cutlass13device_kernelINS_4conv6kernel13ConvUniversalINS1_16ConvProblemShapeILNS1_8OperatorE0ELi3EEENS1_10collective14CollectiveConvINS1_46MainloopSm90TmaGmmaWarpSpecializedImplicitGemmILS5_0ELi9ELi3EN4cute5tupleIJNSA_1CILi1EEESD_SD_EEENS1_36KernelImplicitTmaWarpSpecializedSm90ELi1EEENSB_IJNSC_ILi128EEENSC_ILi64EEENSB_IJNSC_ILi32EEEEEEEEENS_10tfloat32_tESM_NSA_8TiledMMAINSA_8MMA_AtomIJNSA_4SM904GMMA29MMA_64x64x8_F32TF32TF32_SS_TNILNSQ_7ScaleInE1ELSS_1EEEEEENSA_6LayoutISE_NSB_IJNSC_ILi0EEESW_SW_EEEEENSB_IJNSA_10UnderscoreESZ_SZ_EEEEENS7_6detail26Sm90ImplicitGemmTileTraitsINSA_20SM90_TMA_LOAD_IM2COLENSA_14ComposedLayoutINSA_7SwizzleILi3ELi4ELi3EEENSA_18smem_ptr_flag_bitsILi32EEENSV_INSB_IJNSB_IJNSC_ILi8EEENSC_ILi16EEEEEENSB_IJSJ_SD_EEENSB_IJSD_NSC_ILi9EEEEEEEEENSB_IJNSB_IJSJ_NSC_ILi256EEEEEENSB_IJSD_SW_EEENSB_IJSW_NSC_ILi4096EEEEEEEEEEEEEvEENS13_INSA_13SM90_TMA_LOADENS15_IS17_S19_NSV_INSB_IJNSB_IJS1A_S1A_EEES1D_S1F_EEENSB_IJS1I_S1J_NSB_IJSW_NSC_ILi2048EEEEEEEEEEEEEvEEEENS_8epilogue10collective6detail29Sm90TmaWarpSpecializedAdapterINS21_15DefaultEpilogueISM_NSB_IJNSB_IJllllEEESD_SW_EEES26_NS20_6thread17LinearCombinationISM_Li1EffLNS27_9ScaleType4KindE0ELNS_15FloatRoundStyleE2ESM_EENS_4gemm15EpilogueDefaultEEEEEvvEEEEvNT_6ParamsE)
        /*0008*/ 	.word	0x0000005c


	//----- nvinfo : EIATTR_FRAME_SIZE
	.align		4
.L_12:
        /*000c*/ 	.byte	0x04, 0x11
        /*000e*/ 	.short	(.L_14 - .L_13)
	.align		4
.L_13:
        /*0010*/ 	.word	index@(_ZN7cutlass13device_kernelINS_4conv6kernel13ConvUniversalINS1_16ConvProblemShapeILNS1_8OperatorE0ELi3EEENS1_10collective14CollectiveConvINS1_46MainloopSm90TmaGmmaWarpSpecializedImplicitGemmILS5_0ELi9ELi3EN4cute5tupleIJNSA_1CILi1EEESD_SD_EEENS1_36KernelImplicitTmaWarpSpecializedSm90ELi1EEENSB_IJNSC_ILi128EEENSC_ILi64EEENSB_IJNSC_ILi32EEEEEEEEENS_10tfloat32_tESM_NSA_8TiledMMAINSA_8MMA_AtomIJNSA_4SM904GMMA29MMA_64x64x8_F32TF32TF32_SS_TNILNSQ_7ScaleInE1ELSS_1EEEEEENSA_6LayoutISE_NSB_IJNSC_ILi0EEESW_SW_EEEEENSB_IJNSA_10UnderscoreESZ_SZ_EEEEENS7_6detail26Sm90ImplicitGemmTileTraitsINSA_20SM90_TMA_LOAD_IM2COLENSA_14ComposedLayoutINSA_7SwizzleILi3ELi4ELi3EEENSA_18smem_ptr_flag_bitsILi32EEENSV_INSB_IJNSB_IJNSC_ILi8EEENSC_ILi16EEEEEENSB_IJSJ_SD_EEENSB_IJSD_NSC_ILi9EEEEEEEEENSB_IJNSB_IJSJ_NSC_ILi256EEEEEENSB_IJSD_SW_EEENSB_IJSW_NSC_ILi4096EEEEEEEEEEEEEvEENS13_INSA_13SM90_TMA_LOADENS15_IS17_S19_NSV_INSB_IJNSB_IJS1A_S1A_EEES1D_S1F_EEENSB_IJS1I_S1J_NSB_IJSW_NSC_ILi2048EEEEEEEEEEEEEvEEEENS_8epilogue10collective6detail29Sm90TmaWarpSpecializedAdapterINS21_15DefaultEpilogueISM_NSB_IJNSB_IJllllEEESD_SW_EEES26_NS20_6thread17LinearCombinationISM_Li1EffLNS27_9ScaleType4KindE0ELNS_15FloatRoundStyleE2ESM_EENS_4gemm15EpilogueDefaultEEEEEvvEEEEvNT_6ParamsE)
        /*0014*/ 	.word	0x00000000


	//----- nvinfo : EIATTR_MIN_STACK_SIZE
	.align		4
.L_14:
        /*0018*/ 	.byte	0x04, 0x12
        /*001a*/ 	.short	(.L_16 - .L_15)
	.align		4
.L_15:
        /*001c*/ 	.word	index@(_ZN7cutlass13device_kernelINS_4conv6kernel13ConvUniversalINS1_16ConvProblemShapeILNS1_8OperatorE0ELi3EEENS1_10collective14CollectiveConvINS1_46MainloopSm90TmaGmmaWarpSpecializedImplicitGemmILS5_0ELi9ELi3EN4cute5tupleIJNSA_1CILi1EEESD_SD_EEENS1_36KernelImplicitTmaWarpSpecializedSm90ELi1EEENSB_IJNSC_ILi128EEENSC_ILi64EEENSB_IJNSC_ILi32EEEEEEEEENS_10tfloat32_tESM_NSA_8TiledMMAINSA_8MMA_AtomIJNSA_4SM904GMMA29MMA_64x64x8_F32TF32TF32_SS_TNILNSQ_7ScaleInE1ELSS_1EEEEEENSA_6LayoutISE_NSB_IJNSC_ILi0EEESW_SW_EEEEENSB_IJNSA_10UnderscoreESZ_SZ_EEEEENS7_6detail26Sm90ImplicitGemmTileTraitsINSA_20SM90_TMA_LOAD_IM2COLENSA_14ComposedLayoutINSA_7SwizzleILi3ELi4ELi3EEENSA_18smem_ptr_flag_bitsILi32EEENSV_INSB_IJNSB_IJNSC_ILi8EEENSC_ILi16EEEEEENSB_IJSJ_SD_EEENSB_IJSD_NSC_ILi9EEEEEEEEENSB_IJNSB_IJSJ_NSC_ILi256EEEEEENSB_IJSD_SW_EEENSB_IJSW_NSC_ILi4096EEEEEEEEEEEEEvEENS13_INSA_13SM90_TMA_LOADENS15_IS17_S19_NSV_INSB_IJNSB_IJS1A_S1A_EEES1D_S1F_EEENSB_IJS1I_S1J_NSB_IJSW_NSC_ILi2048EEEEEEEEEEEEEvEEEENS_8epilogue10collective6detail29Sm90TmaWarpSpecializedAdapterINS21_15DefaultEpilogueISM_NSB_IJNSB_IJllllEEESD_SW_EEES26_NS20_6thread17LinearCombinationISM_Li1EffLNS27_9ScaleType4KindE0ELNS_15FloatRoundStyleE2ESM_EENS_4gemm15EpilogueDefaultEEEEEvvEEEEvNT_6ParamsE)
        /*0020*/ 	.word	0x00000000
.L_16:


//--------------------- .nv.compat                --------------------------
	.section	.nv.compat,"",@"SHT_CUDA_COMPAT_INFO"
	.align	4
        /*0000*/ 	.byte	0x02, 0x09, 0x01, 0x00, 0x02, 0x02, 0x04, 0x00, 0x02, 0x05, 0x05, 0x00, 0x03, 0x07, 0x01, 0x01
        /*0010*/ 	.byte	0x02, 0x03, 0x01, 0x00, 0x02, 0x06, 0x01, 0x00, 0x04, 0x0b, 0x08, 0x00, 0x00, 0x00, 0x00, 0x00
        /*0020*/ 	.byte	0x00, 0x00, 0x00, 0x00


//--------------------- .nv.info._ZN7cutlass13device_kernelINS_4conv6kernel13ConvUniversalINS1_16ConvProblemShapeILNS1_8OperatorE0ELi3EEENS1_10collective14CollectiveConvINS1_46MainloopSm90TmaGmmaWarpSpecializedImplicitGemmILS5_0ELi9ELi3EN4cute5tupleIJNSA_1CILi1EEESD_SD_EEENS1_36KernelImplicitTmaWarpSpecializedSm90ELi1EEENSB_IJNSC_ILi128EEENSC_ILi64EEENSB_IJNSC_ILi32EEEEEEEEENS_10tfloat32_tESM_NSA_8TiledMMAINSA_8MMA_AtomIJNSA_4SM904GMMA29MMA_64x64x8_F32TF32TF32_SS_TNILNSQ_7ScaleInE1ELSS_1EEEEEENSA_6LayoutISE_NSB_IJNSC_ILi0EEESW_SW_EEEEENSB_IJNSA_10UnderscoreESZ_SZ_EEEEENS7_6detail26Sm90ImplicitGemmTileTraitsINSA_20SM90_TMA_LOAD_IM2COLENSA_14ComposedLayoutINSA_7SwizzleILi3ELi4ELi3EEENSA_18smem_ptr_flag_bitsILi32EEENSV_INSB_IJNSB_IJNSC_ILi8EEENSC_ILi16EEEEEENSB_IJSJ_SD_EEENSB_IJSD_NSC_ILi9EEEEEEEEENSB_IJNSB_IJSJ_NSC_ILi256EEEEEENSB_IJSD_SW_EEENSB_IJSW_NSC_ILi4096EEEEEEEEEEEEEvEENS13_INSA_13SM90_TMA_LOADENS15_IS17_S19_NSV_INSB_IJNSB_IJS1A_S1A_EEES1D_S1F_EEENSB_IJS1I_S1J_NSB_IJSW_NSC_ILi2048EEEEEEEEEEEEEvEEEENS_8epilogue10collective6detail29Sm90TmaWarpSpecializedAdapterINS21_15DefaultEpilogueISM_NSB_IJNSB_IJllllEEESD_SW_EEES26_NS20_6thread17LinearCombinationISM_Li1EffLNS27_9ScaleType4KindE0ELNS_15FloatRoundStyleE2ESM_EENS_4gemm15EpilogueDefaultEEEEEvvEEEEvNT_6ParamsE --------------------------
	.section	.nv.info._ZN7cutlass13device_kernelINS_4conv6kernel13ConvUniversalINS1_16ConvProblemShapeILNS1_8OperatorE0ELi3EEENS1_10collective14CollectiveConvINS1_46MainloopSm90TmaGmmaWarpSpecializedImplicitGemmILS5_0ELi9ELi3EN4cute5tupleIJNSA_1CILi1EEESD_SD_EEENS1_36KernelImplicitTmaWarpSpecializedSm90ELi1EEENSB_IJNSC_ILi128EEENSC_ILi64EEENSB_IJNSC_ILi32EEEEEEEEENS_10tfloat32_tESM_NSA_8TiledMMAINSA_8MMA_AtomIJNSA_4SM904GMMA29MMA_64x64x8_F32TF32TF32_SS_TNILNSQ_7ScaleInE1ELSS_1EEEEEENSA_6LayoutISE_NSB_IJNSC_ILi0EEESW_SW_EEEEENSB_IJNSA_10UnderscoreESZ_SZ_EEEEENS7_6detail26Sm90ImplicitGemmTileTraitsINSA_20SM90_TMA_LOAD_IM2COLENSA_14ComposedLayoutINSA_7SwizzleILi3ELi4ELi3EEENSA_18smem_ptr_flag_bitsILi32EEENSV_INSB_IJNSB_IJNSC_ILi8EEENSC_ILi16EEEEEENSB_IJSJ_SD_EEENSB_IJSD_NSC_ILi9EEEEEEEEENSB_IJNSB_IJSJ_NSC_ILi256EEEEEENSB_IJSD_SW_EEENSB_IJSW_NSC_ILi4096EEEEEEEEEEEEEvEENS13_INSA_13SM90_TMA_LOADENS15_IS17_S19_NSV_INSB_IJNSB_IJS1A_S1A_EEES1D_S1F_EEENSB_IJS1I_S1J_NSB_IJSW_NSC_ILi2048EEEEEEEEEEEEEvEEEENS_8epilogue10collective6detail29Sm90TmaWarpSpecializedAdapterINS21_15DefaultEpilogueISM_NSB_IJNSB_IJllllEEESD_SW_EEES26_NS20_6thread17LinearCombinationISM_Li1EffLNS27_9ScaleType4KindE0ELNS_15FloatRoundStyleE2ESM_EENS_4gemm15EpilogueDefaultEEEEEvvEEEEvNT_6ParamsE,"",@"SHT_CUDA_INFO"
	.sectionflags	@""
	.align	4


	//----- nvinfo : EIATTR_CUDA_API_VERSION
	.align		4
        /*0000*/ 	.byte	0x04, 0x37
        /*0002*/ 	.short	(.L_18 - .L_17)
.L_17:
        /*0004*/ 	.word	0x00000082


	//----- nvinfo : EIATTR_KPARAM_INFO
	.align		4
.L_18:
        /*0008*/ 	.byte	0x04, 0x17
        /*000a*/ 	.short	(.L_20 - .L_19)
.L_19:
        /*000c*/ 	.word	0x00000000
        /*0010*/ 	.short	0x0000
        /*0012*/ 	.short	0x0070
        /*0014*/ 	.byte	0x00, 0xf0, 0x01, 0x10


	//----- nvinfo : EIATTR_SPARSE_MMA_MASK
	.align		4
.L_20:
        /*0018*/ 	.byte	0x03, 0x50
        /*001a*/ 	.short	0x0000


	//----- nvinfo : EIATTR_MAXREG_COUNT
	.align		4
        /*001c*/ 	.byte	0x03, 0x1b
        /*001e*/ 	.short	0x00ff


	//----- nvinfo : EIATTR_NUM_BARRIERS
	.align		4
        /*0020*/ 	.byte	0x02, 0x4c
        /*0022*/ 	.byte	0x01
	.zero		1


	//----- nvinfo : EIATTR_MERCURY_ISA_VERSION
	.align		4
        /*0024*/ 	.byte	0x03, 0x5f
        /*0026*/ 	.short	0x0101


	//----- nvinfo : EIATTR_COOP_GROUP_MASK_REGIDS
	.align		4
        /*0028*/ 	.byte	0x04, 0x29
        /*002a*/ 	.short	(.L_22 - .L_21)


	//   ....[0]....
.L_21:
        /*002c*/ 	.word	0xffffffff


	//   ....[1]....
        /*0030*/ 	.word	0xffffffff


	//   ....[2]....
        /*0034*/ 	.word	0xffffffff


	//----- nvinfo : EIATTR_COOP_GROUP_INSTR_OFFSETS
	.align		4
.L_22:
        /*0038*/ 	.byte	0x04, 0x28
        /*003a*/ 	.short	(.L_24 - .L_23)


	//   ....[0]....
.L_23:
        /*003c*/ 	.word	0x00000060


	//   ....[1]....
        /*0040*/ 	.word	0x00000070


	//   ....[2]....
        /*0044*/ 	.word	0x00000130


	//----- nvinfo : EIATTR_MBARRIER_INSTR_OFFSETS
	.align		4
.L_24:
        /*0048*/ 	.byte	0x04, 0x39
        /*004a*/ 	.short	(.L_26 - .L_25)


	//   ....[0]....
.L_25:
        /*004c*/ 	.word	0x00000270
        /*0050*/ 	.word	0x000000ff
        /*0054*/ 	.word	0x00036000
        /*0058*/ 	.short	0x0100
        /*005a*/ 	.byte	0x08
	.zero		1


	//   ....[1]....
        /*005c*/ 	.word	0x00000280
        /*0060*/ 	.word	0x000000ff
        /*0064*/ 	.word	0x00036048
        /*0068*/ 	.short	0x0100
        /*006a*/ 	.byte	0x08
	.zero		1


	//   ....[2]....
        /*006c*/ 	.word	0x00000290
        /*0070*/ 	.word	0x000000ff
        /*0074*/ 	.word	0x00036008
        /*0078*/ 	.short	0x0100
        /*007a*/ 	.byte	0x08
	.zero		1


	//   ....[3]....
        /*007c*/ 	.word	0x000002a0
        /*0080*/ 	.word	0x000000ff
        /*0084*/ 	.word	0x00036050
        /*0088*/ 	.short	0x0100
        /*008a*/ 	.byte	0x08
	.zero		1


	//   ....[4]....
        /*008c*/ 	.word	0x000002b0
        /*0090*/ 	.word	0x000000ff
        /*0094*/ 	.word	0x00036010
        /*0098*/ 	.short	0x0100
        /*009a*/ 	.byte	0x08
	.zero		1


	//   ....[5]....
        /*009c*/ 	.word	0x000002c0
        /*00a0*/ 	.word	0x000000ff
        /*00a4*/ 	.word	0x00036058
        /*00a8*/ 	.short	0x0100
        /*00aa*/ 	.byte	0x08
	.zero		1


	//   ....[6]....
        /*00ac*/ 	.word	0x000002d0
        /*00b0*/ 	.word	0x000000ff
        /*00b4*/ 	.word	0x00036018
        /*00b8*/ 	.short	0x0100
        /*00ba*/ 	.byte	0x08
	.zero		1


	//   ....[7]....
        /*00bc*/ 	.word	0x000002e0
        /*00c0*/ 	.word	0x000000ff
        /*00c4*/ 	.word	0x00036060
        /*00c8*/ 	.short	0x0100
        /*00ca*/ 	.byte	0x08
	.zero		1


	//   ....[8]....
        /*00cc*/ 	.word	0x000002f0
        /*00d0*/ 	.word	0x000000ff
        /*00d4*/ 	.word	0x00036020
        /*00d8*/ 	.short	0x0100
        /*00da*/ 	.byte	0x08
	.zero		1


	//   ....[9]....
        /*00dc*/ 	.word	0x00000300
        /*00e0*/ 	.word	0x000000ff
        /*00e4*/ 	.word	0x00036068
        /*00e8*/ 	.short	0x0100
        /*00ea*/ 	.byte	0x08
	.zero		1


	//   ....[10]....
        /*00ec*/ 	.word	0x00000310
        /*00f0*/ 	.word	0x000000ff
        /*00f4*/ 	.word	0x00036028
        /*00f8*/ 	.short	0x0100
        /*00fa*/ 	.byte	0x08
	.zero		1


	//   ....[11]....
        /*00fc*/ 	.word	0x00000320
        /*0100*/ 	.word	0x000000ff
        /*0104*/ 	.word	0x00036070
        /*0108*/ 	.short	0x0100
        /*010a*/ 	.byte	0x08
	.zero		1


	//   ....[12]....
        /*010c*/ 	.word	0x00000330
        /*0110*/ 	.word	0x000000ff
        /*0114*/ 	.word	0x00036030
        /*0118*/ 	.short	0x0100
        /*011a*/ 	.byte	0x08
	.zero		1


	//   ....[13]....
        /*011c*/ 	.word	0x00000340
        /*0120*/ 	.word	0x000000ff
        /*0124*/ 	.word	0x00036078
        /*0128*/ 	.short	0x0100
        /*012a*/ 	.byte	0x08
	.zero		1


	//   ....[14]....
        /*012c*/ 	.word	0x00000350
        /*0130*/ 	.word	0x000000ff
        /*0134*/ 	.word	0x00036038
        /*0138*/ 	.short	0x0100
        /*013a*/ 	.byte	0x08
	.zero		1


	//   ....[15]....
        /*013c*/ 	.word	0x00000360
        /*0140*/ 	.word	0x000000ff
        /*0144*/ 	.word	0x00036080
        /*0148*/ 	.short	0x0100
        /*014a*/ 	.byte	0x08
	.zero		1


	//   ....[16]....
        /*014c*/ 	.word	0x00000370
        /*0150*/ 	.word	0x000000ff
        /*0154*/ 	.word	0x00036040
        /*0158*/ 	.short	0x0100
        /*015a*/ 	.byte	0x08
	.zero		1


	//   ....[17]....
        /*015c*/ 	.word	0x00000380
        /*0160*/ 	.word	0x000000ff
        /*0164*/ 	.word	0x00036088
        /*0168*/ 	.short	0x0100
        /*016a*/ 	.byte	0x08
	.zero		1


	//   ....[18]....
        /*016c*/ 	.word	0x00000a50
        /*0170*/ 	.word	0x00000005
        /*0174*/ 	.word	0x00036000
        /*0178*/ 	.short	0x010a
        /*017a*/ 	.byte	0x3f
	.zero		1


	//   ....[19]....
        /*017c*/ 	.word	0x00000ef0
        /*0180*/ 	.word	0x00000006
        /*0184*/ 	.word	0x00036000
        /*0188*/ 	.short	0x010a
        /*018a*/ 	.byte	0x3f
	.zero		1


	//   ....[20]....
        /*018c*/ 	.word	0x00001210
        /*0190*/ 	.word	0x000000ff
        /*0194*/ 	.word	0x00000000
        /*0198*/ 	.short	0x0101
        /*019a*/ 	.byte	0x08
	.zero		1


	//   ....[21]....
        /*019c*/ 	.word	0x00001400
        /*01a0*/ 	.word	0x00000003
        /*01a4*/ 	.word	0x00000000
        /*01a8*/ 	.short	0x0101
        /*01aa*/ 	.byte	0x3f
	.zero		1


	//   ....[22]....
        /*01ac*/ 	.word	0x00006040
        /*01b0*/ 	.word	0x00000011
        /*01b4*/ 	.word	0x00036048
        /*01b8*/ 	.short	0x010a
        /*01ba*/ 	.byte	0x3f
	.zero		1


	//   ....[23]....
        /*01bc*/ 	.word	0x00006830
        /*01c0*/ 	.word	0x00000004
        /*01c4*/ 	.word	0x00000000
        /*01c8*/ 	.short	0x010a
        /*01ca*/ 	.byte	0x3f
	.zero		1


	//   ....[24]....
        /*01cc*/ 	.word	0x000068e0
        /*01d0*/ 	.word	0x00000000
        /*01d4*/ 	.word	0x00000000
        /*01d8*/ 	.short	0x010a
        /*01da*/ 	.byte	0x3f
	.zero		1


	//   ....[25]....
        /*01dc*/ 	.word	0x00006990
        /*01e0*/ 	.word	0x00000000
        /*01e4*/ 	.word	0x00000000
        /*01e8*/ 	.short	0x010a
        /*01ea*/ 	.byte	0x3f
	.zero		1


	//   ....[26]....
        /*01ec*/ 	.word	0x00006a40
        /*01f0*/ 	.word	0x00000000
        /*01f4*/ 	.word	0x00000000
        /*01f8*/ 	.short	0x010a
        /*01fa*/ 	.byte	0x3f
	.zero		1


	//   ....[27]....
        /*01fc*/ 	.word	0x00006af0
        /*0200*/ 	.word	0x00000000
        /*0204*/ 	.word	0x00000000
        /*0208*/ 	.short	0x010a
        /*020a*/ 	.byte	0x3f
	.zero		1


	//   ....[28]....
        /*020c*/ 	.word	0x00006ba0
        /*0210*/ 	.word	0x00000000
        /*0214*/ 	.word	0x00000000
        /*0218*/ 	.short	0x010a
        /*021a*/ 	.byte	0x3f
	.zero		1


	//   ....[29]....
        /*021c*/ 	.word	0x00006c50
        /*0220*/ 	.word	0x00000000
        /*0224*/ 	.word	0x00000000
        /*0228*/ 	.short	0x010a
        /*022a*/ 	.byte	0x3f
	.zero		1


	//   ....[30]....
        /*022c*/ 	.word	0x00006d00
        /*0230*/ 	.word	0x00000000
        /*0234*/ 	.word	0x00000000
        /*0238*/ 	.short	0x010a
        /*023a*/ 	.byte	0x3f
	.zero		1


	//   ....[31]....
        /*023c*/ 	.word	0x00006db0
        /*0240*/ 	.word	0x00000003
        /*0244*/ 	.word	0x00000000
        /*0248*/ 	.short	0x010a
        /*024a*/ 	.byte	0x3f
	.zero		1


	//----- nvinfo : EIATTR_NUM_MBARRIERS
	.align		4
.L_26:
        /*024c*/ 	.byte	0x03, 0x38
        /*024e*/ 	.short	0x0012


	//----- nvinfo : EIATTR_EXIT_INSTR_OFFSETS
	.align		4
        /*0250*/ 	.byte	0x04, 0x1c
        /*0252*/ 	.short	(.L_28 - .L_27)


	//   ....[0]....
.L_27:
        /*0254*/ 	.word	0x00000780


	//   ....[1]....
        /*0258*/ 	.word	0x00001550


	//   ....[2]....
        /*025c*/ 	.word	0x00004770


	//   ....[3]....
        /*0260*/ 	.word	0x000047a0


	//   ....[4]....
        /*0264*/ 	.word	0x00005e00


	//   ....[5]....
        /*0268*/ 	.word	0x00005e30


	//   ....[6]....
        /*026c*/ 	.word	0x00005e50


	//   ....[7]....
        /*0270*/ 	.word	0x00006720


	//   ....[8]....
        /*0274*/ 	.word	0x00006de0


	//----- nvinfo : EIATTR_MAX_THREADS
	.align		4
.L_28:
        /*0278*/ 	.byte	0x04, 0x05
        /*027a*/ 	.short	(.L_30 - .L_29)
.L_29:
        /*027c*/ 	.word	0x00000100
        /*0280*/ 	.word	0x00000001
        /*0284*/ 	.word	0x00000001


	//----- nvinfo : EIATTR_CRS_STACK_SIZE
	.align		4
.L_30:
        /*0288*/ 	.byte	0x04, 0x1e
        /*028a*/ 	.short	(.L_32 - .L_31)
.L_31:
        /*028c*/ 	.word	0x00000000


	//----- nvinfo : EIATTR_CBANK_PARAM_SIZE
	.align		4
.L_32:
        /*0290*/ 	.byte	0x03, 0x19
        /*0292*/ 	.short	0x0470


	//----- nvinfo : EIATTR_PARAM_CBANK
	.align		4
        /*0294*/ 	.byte	0x04, 0x0a
        /*0296*/ 	.short	(.L_34 - .L_33)
	.align		4
.L_33:
        /*0298*/ 	.word	index@(.nv.constant0._ZN7cutlass13device_kernelINS_4conv6kernel13ConvUniversalINS1_16ConvProblemShapeILNS1_8OperatorE0ELi3EEENS1_10collective14CollectiveConvINS1_46MainloopSm90TmaGmmaWarpSpecializedImplicitGemmILS5_0ELi9ELi3EN4cute5tupleIJNSA_1CILi1EEESD_SD_EEENS1_36KernelImplicitTmaWarpSpecializedSm90ELi1EEENSB_IJNSC_ILi128EEENSC_ILi64EEENSB_IJNSC_ILi32EEEEEEEEENS_10tfloat32_tESM_NSA_8TiledMMAINSA_8MMA_AtomIJNSA_4SM904GMMA29MMA_64x64x8_F32TF32TF32_SS_TNILNSQ_7ScaleInE1ELSS_1EEEEEENSA_6LayoutISE_NSB_IJNSC_ILi0EEESW_SW_EEEEENSB_IJNSA_10UnderscoreESZ_SZ_EEEEENS7_6detail26Sm90ImplicitGemmTileTraitsINSA_20SM90_TMA_LOAD_IM2COLENSA_14ComposedLayoutINSA_7SwizzleILi3ELi4ELi3EEENSA_18smem_ptr_flag_bitsILi32EEENSV_INSB_IJNSB_IJNSC_ILi8EEENSC_ILi16EEEEEENSB_IJSJ_SD_EEENSB_IJSD_NSC_ILi9EEEEEEEEENSB_IJNSB_IJSJ_NSC_ILi256EEEEEENSB_IJSD_SW_EEENSB_IJSW_NSC_ILi4096EEEEEEEEEEEEEvEENS13_INSA_13SM90_TMA_LOADENS15_IS17_S19_NSV_INSB_IJNSB_IJS1A_S1A_EEES1D_S1F_EEENSB_IJS1I_S1J_NSB_IJSW_NSC_ILi2048EEEEEEEEEEEEEvEEEENS_8epilogue10collective6detail29Sm90TmaWarpSpecializedAdapterINS21_15DefaultEpilogueISM_NSB_IJNSB_IJllllEEESD_SW_EEES26_NS20_6thread17LinearCombinationISM_Li1EffLNS27_9ScaleType4KindE0ELNS_15FloatRoundStyleE2ESM_EENS_4gemm15EpilogueDefaultEEEEEvvEEEEvNT_6ParamsE)
        /*029c*/ 	.short	0x0210
        /*029e*/ 	.short	0x0470


	//----- nvinfo : EIATTR_SW_WAR
	.align		4
.L_34:
        /*02a0*/ 	.byte	0x04, 0x36
        /*02a2*/ 	.short	(.L_36 - .L_35)
.L_35:
        /*02a4*/ 	.word	0x00000008
.L_36:


//--------------------- .nv.callgraph             --------------------------
	.section	.nv.callgraph,"",@"SHT_CUDA_CALLGRAPH"
	.align	4
	.sectionentsize	8
	.align		4
        /*0000*/ 	.word	0x00000000
	.align		4
        /*0004*/ 	.word	0xffffffff
	.align		4
        /*0008*/ 	.word	0x00000000
	.align		4
        /*000c*/ 	.word	0xfffffffe
	.align		4
        /*0010*/ 	.word	0x00000000
	.align		4
        /*0014*/ 	.word	0xfffffffd
	.align		4
        /*0018*/ 	.word	0x00000000
	.align		4
        /*001c*/ 	.word	0xfffffffc


//--------------------- .nv.constant4             --------------------------
	.section	.nv.constant4,"a",@progbits
	.align	8
	.align		8
.nv.constant4:
        /*0000*/ 	.dword	_ZN39_INTERNAL_c1840073_4_k_cu_f985e119_27914cuda3std3__45__cpo5beginE
	.align		8
        /*0008*/ 	.dword	_ZN39_INTERNAL_c1840073_4_k_cu_f985e119_27914cuda3std3__45__cpo3endE
	.align		8
        /*0010*/ 	.dword	_ZN39_INTERNAL_c1840073_4_k_cu_f985e119_27914cuda3std3__45__cpo6cbeginE
	.align		8
        /*0018*/ 	.dword	_ZN39_INTERNAL_c1840073_4_k_cu_f985e119_27914cuda3std3__45__cpo4cendE
	.align		8
        /*0020*/ 	.dword	_ZN39_INTERNAL_c1840073_4_k_cu_f985e119_27914cuda3std3__441_GLOBAL__N__c1840073_4_k_cu_f985e119_27916ignoreE
	.align		8
        /*0028*/ 	.dword	_ZN39_INTERNAL_c1840073_4_k_cu_f985e119_27914cuda3std3__419piecewise_constructE
	.align		8
        /*0030*/ 	.dword	_ZN39_INTERNAL_c1840073_4_k_cu_f985e119_27914cuda3std3__48in_placeE
	.align		8
        /*0038*/ 	.dword	_ZN39_INTERNAL_c1840073_4_k_cu_f985e119_27914cuda3std6ranges3__45__cpo4swapE
	.align		8
        /*0040*/ 	.dword	_ZN39_INTERNAL_c1840073_4_k_cu_f985e119_27914cuda3std6ranges3__45__cpo9iter_moveE
	.align		8
        /*0048*/ 	.dword	_ZN39_INTERNAL_c1840073_4_k_cu_f985e119_27914cute7productE
	.align		8
        /*0050*/ 	.dword	_ZN39_INTERNAL_c1840073_4_k_cu_f985e119_27914cute1_E


//--------------------- .text._ZN7cutlass13device_kernelINS_4conv6kernel13ConvUniversalINS1_16ConvProblemShapeILNS1_8OperatorE0ELi3EEENS1_10collective14CollectiveConvINS1_46MainloopSm90TmaGmmaWarpSpecializedImplicitGemmILS5_0ELi9ELi3EN4cute5tupleIJNSA_1CILi1EEESD_SD_EEENS1_36KernelImplicitTmaWarpSpecializedSm90ELi1EEENSB_IJNSC_ILi128EEENSC_ILi64EEENSB_IJNSC_ILi32EEEEEEEEENS_10tfloat32_tESM_NSA_8TiledMMAINSA_8MMA_AtomIJNSA_4SM904GMMA29MMA_64x64x8_F32TF32TF32_SS_TNILNSQ_7ScaleInE1ELSS_1EEEEEENSA_6LayoutISE_NSB_IJNSC_ILi0EEESW_SW_EEEEENSB_IJNSA_10UnderscoreESZ_SZ_EEEEENS7_6detail26Sm90ImplicitGemmTileTraitsINSA_20SM90_TMA_LOAD_IM2COLENSA_14ComposedLayoutINSA_7SwizzleILi3ELi4ELi3EEENSA_18smem_ptr_flag_bitsILi32EEENSV_INSB_IJNSB_IJNSC_ILi8EEENSC_ILi16EEEEEENSB_IJSJ_SD_EEENSB_IJSD_NSC_ILi9EEEEEEEEENSB_IJNSB_IJSJ_NSC_ILi256EEEEEENSB_IJSD_SW_EEENSB_IJSW_NSC_ILi4096EEEEEEEEEEEEEvEENS13_INSA_13SM90_TMA_LOADENS15_IS17_S19_NSV_INSB_IJNSB_IJS1A_S1A_EEES1D_S1F_EEENSB_IJS1I_S1J_NSB_IJSW_NSC_ILi2048EEEEEEEEEEEEEvEEEENS_8epilogue10collective6detail29Sm90TmaWarpSpecializedAdapterINS21_15DefaultEpilogueISM_NSB_IJNSB_IJllllEEESD_SW_EEES26_NS20_6thread17LinearCombinationISM_Li1EffLNS27_9ScaleType4KindE0ELNS_15FloatRoundStyleE2ESM_EENS_4gemm15EpilogueDefaultEEEEEvvEEEEvNT_6ParamsE --------------------------
	.section	.text._ZN7cutlass13device_kernelINS_4conv6kernel13ConvUniversalINS1_16ConvProblemShapeILNS1_8OperatorE0ELi3EEENS1_10collective14CollectiveConvINS1_46MainloopSm90TmaGmmaWarpSpecializedImplicitGemmILS5_0ELi9ELi3EN4cute5tupleIJNSA_1CILi1EEESD_SD_EEENS1_36KernelImplicitTmaWarpSpecializedSm90ELi1EEENSB_IJNSC_ILi128EEENSC_ILi64EEENSB_IJNSC_ILi32EEEEEEEEENS_10tfloat32_tESM_NSA_8TiledMMAINSA_8MMA_AtomIJNSA_4SM904GMMA29MMA_64x64x8_F32TF32TF32_SS_TNILNSQ_7ScaleInE1ELSS_1EEEEEENSA_6LayoutISE_NSB_IJNSC_ILi0EEESW_SW_EEEEENSB_IJNSA_10UnderscoreESZ_SZ_EEEEENS7_6detail26Sm90ImplicitGemmTileTraitsINSA_20SM90_TMA_LOAD_IM2COLENSA_14ComposedLayoutINSA_7SwizzleILi3ELi4ELi3EEENSA_18smem_ptr_flag_bitsILi32EEENSV_INSB_IJNSB_IJNSC_ILi8EEENSC_ILi16EEEEEENSB_IJSJ_SD_EEENSB_IJSD_NSC_ILi9EEEEEEEEENSB_IJNSB_IJSJ_NSC_ILi256EEEEEENSB_IJSD_SW_EEENSB_IJSW_NSC_ILi4096EEEEEEEEEEEEEvEENS13_INSA_13SM90_TMA_LOADENS15_IS17_S19_NSV_INSB_IJNSB_IJS1A_S1A_EEES1D_S1F_EEENSB_IJS1I_S1J_NSB_IJSW_NSC_ILi2048EEEEEEEEEEEEEvEEEENS_8epilogue10collective6detail29Sm90TmaWarpSpecializedAdapterINS21_15DefaultEpilogueISM_NSB_IJNSB_IJllllEEESD_SW_EEES26_NS20_6thread17LinearCombinationISM_Li1EffLNS27_9ScaleType4KindE0ELNS_15FloatRoundStyleE2ESM_EENS_4gemm15EpilogueDefaultEEEEEvvEEEEvNT_6ParamsE,"ax",@progbits
	.align	128
.text._ZN7cutlass13device_kernelINS_4conv6kernel13ConvUniversalINS1_16ConvProblemShapeILNS1_8OperatorE0ELi3EEENS1_10collective14CollectiveConvINS1_46MainloopSm90TmaGmmaWarpSpecializedImplicitGemmILS5_0ELi9ELi3EN4cute5tupleIJNSA_1CILi1EEESD_SD_EEENS1_36KernelImplicitTmaWarpSpecializedSm90ELi1EEENSB_IJNSC_ILi128EEENSC_ILi64EEENSB_IJNSC_ILi32EEEEEEEEENS_10tfloat32_tESM_NSA_8TiledMMAINSA_8MMA_AtomIJNSA_4SM904GMMA29MMA_64x64x8_F32TF32TF32_SS_TNILNSQ_7ScaleInE1ELSS_1EEEEEENSA_6LayoutISE_NSB_IJNSC_ILi0EEESW_SW_EEEEENSB_IJNSA_10UnderscoreESZ_SZ_EEEEENS7_6detail26Sm90ImplicitGemmTileTraitsINSA_20SM90_TMA_LOAD_IM2COLENSA_14ComposedLayoutINSA_7SwizzleILi3ELi4ELi3EEENSA_18smem_ptr_flag_bitsILi32EEENSV_INSB_IJNSB_IJNSC_ILi8EEENSC_ILi16EEEEEENSB_IJSJ_SD_EEENSB_IJSD_NSC_ILi9EEEEEEEEENSB_IJNSB_IJSJ_NSC_ILi256EEEEEENSB_IJSD_SW_EEENSB_IJSW_NSC_ILi4096EEEEEEEEEEEEEvEENS13_INSA_13SM90_TMA_LOADENS15_IS17_S19_NSV_INSB_IJNSB_IJS1A_S1A_EEES1D_S1F_EEENSB_IJS1I_S1J_NSB_IJSW_NSC_ILi2048EEEEEEEEEEEEEvEEEENS_8epilogue10collective6detail29Sm90TmaWarpSpecializedAdapterINS21_15DefaultEpilogueISM_NSB_IJNSB_IJllllEEESD_SW_EEES26_NS20_6thread17LinearCombinationISM_Li1EffLNS27_9ScaleType4KindE0ELNS_15FloatRoundStyleE2ESM_EENS_4gemm15EpilogueDefaultEEEEEvvEEEEvNT_6ParamsE:
        .type           _ZN7cutlass13device_kernelINS_4conv6kernel13ConvUniversalINS1_16ConvProblemShapeILNS1_8OperatorE0ELi3EEENS1_10collective14CollectiveConvINS1_46MainloopSm90TmaGmmaWarpSpecializedImplicitGemmILS5_0ELi9ELi3EN4cute5tupleIJNSA_1CILi1EEESD_SD_EEENS1_36KernelImplicitTmaWarpSpecializedSm90ELi1EEENSB_IJNSC_ILi128EEENSC_ILi64EEENSB_IJNSC_ILi32EEEEEEEEENS_10tfloat32_tESM_NSA_8TiledMMAINSA_8MMA_AtomIJNSA_4SM904GMMA29MMA_64x64x8_F32TF32TF32_SS_TNILNSQ_7ScaleInE1ELSS_1EEEEEENSA_6LayoutISE_NSB_IJNSC_ILi0EEESW_SW_EEEEENSB_IJNSA_10UnderscoreESZ_SZ_EEEEENS7_6detail26Sm90ImplicitGemmTileTraitsINSA_20SM90_TMA_LOAD_IM2COLENSA_14ComposedLayoutINSA_7SwizzleILi3ELi4ELi3EEENSA_18smem_ptr_flag_bitsILi32EEENSV_INSB_IJNSB_IJNSC_ILi8EEENSC_ILi16EEEEEENSB_IJSJ_SD_EEENSB_IJSD_NSC_ILi9EEEEEEEEENSB_IJNSB_IJSJ_NSC_ILi256EEEEEENSB_IJSD_SW_EEENSB_IJSW_NSC_ILi4096EEEEEEEEEEEEEvEENS13_INSA_13SM90_TMA_LOADENS15_IS17_S19_NSV_INSB_IJNSB_IJS1A_S1A_EEES1D_S1F_EEENSB_IJS1I_S1J_NSB_IJSW_NSC_ILi2048EEEEEEEEEEEEEvEEEENS_8epilogue10collective6detail29Sm90TmaWarpSpecializedAdapterINS21_15DefaultEpilogueISM_NSB_IJNSB_IJllllEEESD_SW_EEES26_NS20_6thread17LinearCombinationISM_Li1EffLNS27_9ScaleType4KindE0ELNS_15FloatRoundStyleE2ESM_EENS_4gemm15EpilogueDefaultEEEEEvvEEEEvNT_6ParamsE,@function
        .size           _ZN7cutlass13device_kernelINS_4conv6kernel13ConvUniversalINS1_16ConvProblemShapeILNS1_8OperatorE0ELi3EEENS1_10collective14CollectiveConvINS1_46MainloopSm90TmaGmmaWarpSpecializedImplicitGemmILS5_0ELi9ELi3EN4cute5tupleIJNSA_1CILi1EEESD_SD_EEENS1_36KernelImplicitTmaWarpSpecializedSm90ELi1EEENSB_IJNSC_ILi128EEENSC_ILi64EEENSB_IJNSC_ILi32EEEEEEEEENS_10tfloat32_tESM_NSA_8TiledMMAINSA_8MMA_AtomIJNSA_4SM904GMMA29MMA_64x64x8_F32TF32TF32_SS_TNILNSQ_7ScaleInE1ELSS_1EEEEEENSA_6LayoutISE_NSB_IJNSC_ILi0EEESW_SW_EEEEENSB_IJNSA_10UnderscoreESZ_SZ_EEEEENS7_6detail26Sm90ImplicitGemmTileTraitsINSA_20SM90_TMA_LOAD_IM2COLENSA_14ComposedLayoutINSA_7SwizzleILi3ELi4ELi3EEENSA_18smem_ptr_flag_bitsILi32EEENSV_INSB_IJNSB_IJNSC_ILi8EEENSC_ILi16EEEEEENSB_IJSJ_SD_EEENSB_IJSD_NSC_ILi9EEEEEEEEENSB_IJNSB_IJSJ_NSC_ILi256EEEEEENSB_IJSD_SW_EEENSB_IJSW_NSC_ILi4096EEEEEEEEEEEEEvEENS13_INSA_13SM90_TMA_LOADENS15_IS17_S19_NSV_INSB_IJNSB_IJS1A_S1A_EEES1D_S1F_EEENSB_IJS1I_S1J_NSB_IJSW_NSC_ILi2048EEEEEEEEEEEEEvEEEENS_8epilogue10collective6detail29Sm90TmaWarpSpecializedAdapterINS21_15DefaultEpilogueISM_NSB_IJNSB_IJllllEEESD_SW_EEES26_NS20_6thread17LinearCombinationISM_Li1EffLNS27_9ScaleType4KindE0ELNS_15FloatRoundStyleE2ESM_EENS_4gemm15EpilogueDefaultEEEEEvvEEEEvNT_6ParamsE,(.L_x_161 - _ZN7cutlass13device_kernelINS_4conv6kernel13ConvUniversalINS1_16ConvProblemShapeILNS1_8OperatorE0ELi3EEENS1_10collective14CollectiveConvINS1_46MainloopSm90TmaGmmaWarpSpecializedImplicitGemmILS5_0ELi9ELi3EN4cute5tupleIJNSA_1CILi1EEESD_SD_EEENS1_36KernelImplicitTmaWarpSpecializedSm90ELi1EEENSB_IJNSC_ILi128EEENSC_ILi64EEENSB_IJNSC_ILi32EEEEEEEEENS_10tfloat32_tESM_NSA_8TiledMMAINSA_8MMA_AtomIJNSA_4SM904GMMA29MMA_64x64x8_F32TF32TF32_SS_TNILNSQ_7ScaleInE1ELSS_1EEEEEENSA_6LayoutISE_NSB_IJNSC_ILi0EEESW_SW_EEEEENSB_IJNSA_10UnderscoreESZ_SZ_EEEEENS7_6detail26Sm90ImplicitGemmTileTraitsINSA_20SM90_TMA_LOAD_IM2COLENSA_14ComposedLayoutINSA_7SwizzleILi3ELi4ELi3EEENSA_18smem_ptr_flag_bitsILi32EEENSV_INSB_IJNSB_IJNSC_ILi8EEENSC_ILi16EEEEEENSB_IJSJ_SD_EEENSB_IJSD_NSC_ILi9EEEEEEEEENSB_IJNSB_IJSJ_NSC_ILi256EEEEEENSB_IJSD_SW_EEENSB_IJSW_NSC_ILi4096EEEEEEEEEEEEEvEENS13_INSA_13SM90_TMA_LOADENS15_IS17_S19_NSV_INSB_IJNSB_IJS1A_S1A_EEES1D_S1F_EEENSB_IJS1I_S1J_NSB_IJSW_NSC_ILi2048EEEEEEEEEEEEEvEEEENS_8epilogue10collective6detail29Sm90TmaWarpSpecializedAdapterINS21_15DefaultEpilogueISM_NSB_IJNSB_IJllllEEESD_SW_EEES26_NS20_6thread17LinearCombinationISM_Li1EffLNS27_9ScaleType4KindE0ELNS_15FloatRoundStyleE2ESM_EENS_4gemm15EpilogueDefaultEEEEEvvEEEEvNT_6ParamsE)
        .other          _ZN7cutlass13device_kernelINS_4conv6kernel13ConvUniversalINS1_16ConvProblemShapeILNS1_8OperatorE0ELi3EEENS1_10collective14CollectiveConvINS1_46MainloopSm90TmaGmmaWarpSpecializedImplicitGemmILS5_0ELi9ELi3EN4cute5tupleIJNSA_1CILi1EEESD_SD_EEENS1_36KernelImplicitTmaWarpSpecializedSm90ELi1EEENSB_IJNSC_ILi128EEENSC_ILi64EEENSB_IJNSC_ILi32EEEEEEEEENS_10tfloat32_tESM_NSA_8TiledMMAINSA_8MMA_AtomIJNSA_4SM904GMMA29MMA_64x64x8_F32TF32TF32_SS_TNILNSQ_7ScaleInE1ELSS_1EEEEEENSA_6LayoutISE_NSB_IJNSC_ILi0EEESW_SW_EEEEENSB_IJNSA_10UnderscoreESZ_SZ_EEEEENS7_6detail26Sm90ImplicitGemmTileTraitsINSA_20SM90_TMA_LOAD_IM2COLENSA_14ComposedLayoutINSA_7SwizzleILi3ELi4ELi3EEENSA_18smem_ptr_flag_bitsILi32EEENSV_INSB_IJNSB_IJNSC_ILi8EEENSC_ILi16EEEEEENSB_IJSJ_SD_EEENSB_IJSD_NSC_ILi9EEEEEEEEENSB_IJNSB_IJSJ_NSC_ILi256EEEEEENSB_IJSD_SW_EEENSB_IJSW_NSC_ILi4096EEEEEEEEEEEEEvEENS13_INSA_13SM90_TMA_LOADENS15_IS17_S19_NSV_INSB_IJNSB_IJS1A_S1A_EEES1D_S1F_EEENSB_IJS1I_S1J_NSB_IJSW_NSC_ILi2048EEEEEEEEEEEEEvEEEENS_8epilogue10collective6detail29Sm90TmaWarpSpecializedAdapterINS21_15DefaultEpilogueISM_NSB_IJNSB_IJllllEEESD_SW_EEES26_NS20_6thread17LinearCombinationISM_Li1EffLNS27_9ScaleType4KindE0ELNS_15FloatRoundStyleE2ESM_EENS_4gemm15EpilogueDefaultEEEEEvvEEEEvNT_6ParamsE,@"STO_CUDA_ENTRY STV_DEFAULT"
_ZN7cutlass13device_kernelINS_4conv6kernel13ConvUniversalINS1_16ConvProblemShapeILNS1_8OperatorE0ELi3EEENS1_10collective14CollectiveConvINS1_46MainloopSm90TmaGmmaWarpSpecializedImplicitGemmILS5_0ELi9ELi3EN4cute5tupleIJNSA_1CILi1EEESD_SD_EEENS1_36KernelImplicitTmaWarpSpecializedSm90ELi1EEENSB_IJNSC_ILi128EEENSC_ILi64EEENSB_IJNSC_ILi32EEEEEEEEENS_10tfloat32_tESM_NSA_8TiledMMAINSA_8MMA_AtomIJNSA_4SM904GMMA29MMA_64x64x8_F32TF32TF32_SS_TNILNSQ_7ScaleInE1ELSS_1EEEEEENSA_6LayoutISE_NSB_IJNSC_ILi0EEESW_SW_EEEEENSB_IJNSA_10UnderscoreESZ_SZ_EEEEENS7_6detail26Sm90ImplicitGemmTileTraitsINSA_20SM90_TMA_LOAD_IM2COLENSA_14ComposedLayoutINSA_7SwizzleILi3ELi4ELi3EEENSA_18smem_ptr_flag_bitsILi32EEENSV_INSB_IJNSB_IJNSC_ILi8EEENSC_ILi16EEEEEENSB_IJSJ_SD_EEENSB_IJSD_NSC_ILi9EEEEEEEEENSB_IJNSB_IJSJ_NSC_ILi256EEEEEENSB_IJSD_SW_EEENSB_IJSW_NSC_ILi4096EEEEEEEEEEEEEvEENS13_INSA_13SM90_TMA_LOADENS15_IS17_S19_NSV_INSB_IJNSB_IJS1A_S1A_EEES1D_S1F_EEENSB_IJS1I_S1J_NSB_IJSW_NSC_ILi2048EEEEEEEEEEEEEvEEEENS_8epilogue10collective6detail29Sm90TmaWarpSpecializedAdapterINS21_15DefaultEpilogueISM_NSB_IJNSB_IJllllEEESD_SW_EEES26_NS20_6thread17LinearCombinationISM_Li1EffLNS27_9ScaleType4KindE0ELNS_15FloatRoundStyleE2ESM_EENS_4gemm15EpilogueDefaultEEEEEvvEEEEvNT_6ParamsE:
[----:B------:R-:W-:Y:S01]  /*0000*/  LDC R1, c[0x0][0x28] ;  /* 0x00000a00ff017b82 */ /* 0x000fe20000000800 */
[----:B------:R-:W0:Y:S01]  /*0010*/  S2R R8, SR_TID.X ;  /* 0x0000000000087919 */ /* 0x000e220000002100 */
[----:B------:R-:W-:Y:S01]  /*0020*/  ELECT P0, URZ, PT ;  /* 0x00000000003f782f */ /* 0x000fe20003800000 */
[----:B------:R-:W-:Y:S01]  /*0030*/  BSSY B0, `(.L_x_0) ;  /* 0x000000f000007945 */ /* 0x000fe20003800000 */
[--C-:B0-----:R-:W-:Y:S02]  /*0040*/  SHF.R.U32.HI R0, RZ, 0x5, R8.reuse ;  /* 0x00000005ff007819 */ /* 0x101fe40000011608 */
[----:B------:R-:W-:-:S03]  /*0050*/  SHF.R.U32.HI R3, RZ, 0x7, R8 ;  /* 0x00000007ff037819 */ /* 0x000fc60000011608 */
[----:B------:R-:W0:Y:S04]  /*0060*/  SHFL.IDX PT, R2, R0, RZ, 0x1f ;  /* 0x00001fff00027589 */ /* 0x000e2800000e0000 */
[----:B------:R1:W2:Y:S01]  /*0070*/  SHFL.IDX PT, R7, R3, RZ, 0x1f ;  /* 0x00001fff03077589 */ /* 0x0002a200000e0000 */
[----:B0-----:R-:W-:-:S13]  /*0080*/  ISETP.NE.OR P0, PT, R2, RZ, !P0 ;  /* 0x000000ff0200720c */ /* 0x001fda0004705670 */
[----:B-12---:R-:W-:Y:S05]  /*0090*/  @P0 BRA `(.L_x_1) ;  /* 0x0000000000200947 */ /* 0x006fea0003800000 */
[----:B------:R-:W-:Y:S02]  /*00a0*/  ULDC.64 UR4, c[0x0][0x198] ;  /* 0x0000660000047ab9 */ /* 0x000fe40000000a00 */
[----:B------:R-:W-:Y:S02]  /*00b0*/  UIADD3 UR6, UP0, UR4, 0xf0, URZ ;  /* 0x000000f004067890 */ /* 0x000fe4000ff1e03f */
[----:B------:R-:W-:Y:S02]  /*00c0*/  UIADD3 UR4, UP1, UR4, 0x270, URZ ;  /* 0x0000027004047890 */ /* 0x000fe4000ff3e03f */
[----:B------:R-:W-:Y:S02]  /*00d0*/  UIADD3.X UR7, URZ, UR5, URZ, UP0, !UPT ;  /* 0x000000053f077290 */ /* 0x000fe400087fe43f */
[----:B------:R-:W-:-:S07]  /*00e0*/  UIADD3.X UR5, URZ, UR5, URZ, UP1, !UPT ;  /* 0x000000053f057290 */ /* 0x000fce0008ffe43f */
[----:B------:R0:W-:Y:S02]  /*00f0*/  UTMACCTL.PF [UR6] ;  /* 0x00000000060079b9 */ /* 0x0001e40008040000 */
[----:B------:R0:W-:Y:S02]  /*0100*/  UTMACCTL.PF [UR4] ;  /* 0x00000000040079b9 */ /* 0x0001e40008040000 */
[----:B0-----:R-:W-:Y:S01]  /*0110*/  NOP ;  /* 0x0000000000007918 */ /* 0x001fe20000000000 */
.L_x_1:
[----:B------:R-:W-:Y:S05]  /*0120*/  BSYNC B0 ;  /* 0x0000000000007941 */ /* 0x000fea0003800000 */
.L_x_0:
[----:B------:R-:W0:Y:S01]  /*0130*/  SHFL.IDX PT, R0, R0, RZ, 0x1f ;  /* 0x00001fff00007589 */ /* 0x000e2200000e0000 */
[----:B------:R-:W-:-:S04]  /*0140*/  SHF.R.S32.HI R3, RZ, 0x1f, R2 ;  /* 0x0000001fff037819 */ /* 0x000fc80000011402 */
[----:B------:R-:W-:Y:S02]  /*0150*/  LEA.HI R3, R3, R2, RZ, 0x2 ;  /* 0x0000000203037211 */ /* 0x000fe400078f10ff */
[----:B0-----:R-:W-:-:S13]  /*0160*/  ISETP.NE.AND P0, PT, R0, RZ, PT ;  /* 0x000000ff0000720c */ /* 0x001fda0003f05270 */
[----:B------:R-:W-:Y:S05]  /*0170*/  @P0 BRA `(.L_x_2) ;  /* 0x00000000008c0947 */ /* 0x000fea0003800000 */
[----:B------:R-:W-:Y:S01]  /*0180*/  ELECT P0, URZ, PT ;  /* 0x00000000003f782f */ /* 0x000fe20003800000 */
[----:B------:R-:W-:-:S12]  /*0190*/  BSSY B0, `(.L_x_2) ;  /* 0x0000021000007945 */ /* 0x000fd80003800000 */
[----:B------:R-:W-:Y:S05]  /*01a0*/  @!P0 BRA `(.L_x_3) ;  /* 0x00000000007c8947 */ /* 0x000fea0003800000 */
[----:B------:R-:W0:Y:S01]  /*01b0*/  S2UR UR8, SR_CgaCtaId ;  /* 0x00000000000879c3 */ /* 0x000e220000008800 */
[----:B------:R-:W-:Y:S01]  /*01c0*/  UMOV UR4, 0x400 ;  /* 0x0000040000047882 */ /* 0x000fe20000000000 */
[----:B------:R-:W-:Y:S01]  /*01d0*/  UMOV UR5, 0x1 ;  /* 0x0000000100057882 */ /* 0x000fe20000000000 */
[----:B------:R-:W-:Y:S02]  /*01e0*/  UMOV UR6, 0x80 ;  /* 0x0000008000067882 */ /* 0x000fe40000000000 */
[----:B------:R-:W-:-:S04]  /*01f0*/  UIADD3 UR6, -UR6, 0x100000, URZ ;  /* 0x0010000006067890 */ /* 0x000fc8000fffe13f */
[----:B------:R-:W-:Y:S02]  /*0200*/  USHF.L.U32 UR7, UR6, 0xb, URZ ;  /* 0x0000000b06077899 */ /* 0x000fe4000800063f */
[----:B------:R-:W-:Y:S02]  /*0210*/  USHF.L.U32 UR6, UR6, 0x1, URZ ;  /* 0x0000000106067899 */ /* 0x000fe4000800063f */
[----:B0-----:R-:W-:Y:S02]  /*0220*/  ULEA UR8, UR8, UR4, 0x18 ;  /* 0x0000000408087291 */ /* 0x001fe4000f8ec03f */
[----:B------:R-:W-:-:S04]  /*0230*/  UIADD3 UR4, -UR5, 0x100000, URZ ;  /* 0x0010000005047890 */ /* 0x000fc8000fffe13f */
[----:B------:R-:W-:Y:S02]  /*0240*/  USHF.L.U32 UR5, UR4, 0xb, URZ ;  /* 0x0000000b04057899 */ /* 0x000fe4000800063f */
[----:B------:R-:W-:Y:S01]  /*0250*/  USHF.L.U32 UR4, UR4, 0x1, URZ ;  /* 0x0000000104047899 */ /* 0x000fe2000800063f */
[----:B------:R-:W0:Y:S11]  /*0260*/  FENCE.VIEW.ASYNC.S ;  /* 0x00000000000073c6 */ /* 0x000e360000000000 */
[----:B0-----:R0:W1:Y:S01]  /*0270*/  SYNCS.EXCH.64 URZ, [UR8+0x36000], UR4 ;  /* 0x03600004083f75b2 */ /* 0x0010620008000100 */
[----:B------:R0:W2:Y:S01]  /*0280*/  SYNCS.EXCH.64 URZ, [UR8+0x36048], UR6 ;  /* 0x03604806083f75b2 */ /* 0x0000a20008000100 */
[----:B------:R0:W3:Y:S01]  /*0290*/  SYNCS.EXCH.64 URZ, [UR8+0x36008], UR4 ;  /* 0x03600804083f75b2 */ /* 0x0000e20008000100 */
[----:B------:R0:W4:Y:S01]  /*02a0*/  SYNCS.EXCH.64 URZ, [UR8+0x36050], UR6 ;  /* 0x03605006083f75b2 */ /* 0x0001220008000100 */
[----:B------:R0:W0:Y:S01]  /*02b0*/  SYNCS.EXCH.64 URZ, [UR8+0x36010], UR4 ;  /* 0x03601004083f75b2 */ /* 0x0000220008000100 */
        /* <DEDUP_REMOVED lines=13> */
[----:B------:R-:W-:Y:S01]  /*0390*/  NOP ;  /* 0x0000000000007918 */ /* 0x000fe20000000000 */
.L_x_3:
[----:B0-----:R-:W-:Y:S05]  /*03a0*/  BSYNC B0 ;  /* 0x0000000000007941 */ /* 0x001fea0003800000 */
.L_x_2:
[----:B------:R-:W-:Y:S01]  /*03b0*/  ULDC.64 UR4, c[0x0][0x618] ;  /* 0x0001860000047ab9 */ /* 0x000fe20000000a00 */
[----:B------:R-:W-:Y:S01]  /*03c0*/  LOP3.LUT R3, R3, 0xfffffffc, RZ, 0xc0, !PT ;  /* 0xfffffffc03037812 */ /* 0x000fe200078ec0ff */
[----:B------:R-:W-:Y:S01]  /*03d0*/  NOP ;  /* 0x0000000000007918 */ /* 0x000fe20000000000 */
[----:B------:R-:W-:Y:S01]  /*03e0*/  ISETP.NE.U32.AND P0, PT, RZ, UR4, PT ;  /* 0x00000004ff007c0c */ /* 0x000fe2000bf05070 */
[----:B------:R-:W-:Y:S01]  /*03f0*/  NOP ;  /* 0x0000000000007918 */ /* 0x000fe20000000000 */
[----:B-1234-:R-:W-:Y:S01]  /*0400*/  BAR.SYNC.DEFER_BLOCKING 0x0 ;  /* 0x0000000000007b1d */ /* 0x01efe20000010000 */
[----:B------:R-:W-:Y:S01]  /*0410*/  IMAD.IADD R6, R2, 0x1, -R3 ;  /* 0x0000000102067824 */ /* 0x000fe200078e0a03 */
[----:B------:R-:W-:Y:S02]  /*0420*/  ISETP.NE.AND.EX P0, PT, RZ, UR5, PT, P0 ;  /* 0x00000005ff007c0c */ /* 0x000fe4000bf05300 */
[C---:B------:R-:W-:Y:S02]  /*0430*/  ISETP.NE.AND P2, PT, R7.reuse, 0x1, PT ;  /* 0x000000010700780c */ /* 0x040fe40003f45270 */
[----:B------:R-:W-:Y:S01]  /*0440*/  LOP3.LUT P1, RZ, R7, R6, RZ, 0xfc, !PT ;  /* 0x0000000607ff7212 */ /* 0x000fe2000782fcff */
[----:B------:R-:W-:-:S03]  /*0450*/  ULDC.64 UR12, c[0x0][0x208] ;  /* 0x00008200000c7ab9 */ /* 0x000fc60000000a00 */
[----:B------:R-:W-:-:S04]  /*0460*/  SEL R2, RZ, 0x1, P1 ;  /* 0x00000001ff027807 */ /* 0x000fc80000800000 */
[----:B------:R-:W-:Y:S01]  /*0470*/  SEL R2, R2, 0x2, P2 ;  /* 0x0000000202027807 */ /* 0x000fe20001000000 */
[----:B------:R-:W-:Y:S06]  /*0480*/  @!P0 BRA `(.L_x_4) ;  /* 0x00000000001c8947 */ /* 0x000fec0003800000 */
[----:B------:R-:W0:Y:S02]  /*0490*/  LDC.64 R4, c[0x0][0x618] ;  /* 0x00018600ff047b82 */ /* 0x000e240000000a00 */
[----:B0-----:R-:W2:Y:S02]  /*04a0*/  LDG.E.64 R4, desc[UR12][R4.64] ;  /* 0x0000000c04047981 */ /* 0x001ea4000c1e1b00 */
[----:B--2---:R-:W-:-:S04]  /*04b0*/  ISETP.NE.U32.AND P0, PT, R4, RZ, PT ;  /* 0x000000ff0400720c */ /* 0x004fc80003f05070 */
[----:B------:R-:W-:-:S13]  /*04c0*/  ISETP.NE.AND.EX P0, PT, R5, RZ, PT, P0 ;  /* 0x000000ff0500720c */ /* 0x000fda0003f05300 */
[----:B------:R-:W-:Y:S05]  /*04d0*/  @!P0 BRA `(.L_x_4) ;  /* 0x0000000000088947 */ /* 0x000fea0003800000 */
[----:B------:R2:W5:Y:S01]  /*04e0*/  LD.E R0, desc[UR12][R4.64] ;  /* 0x0000000c04007980 */ /* 0x000562000c101900 */
[----:B------:R-:W-:Y:S05]  /*04f0*/  BRA `(.L_x_5) ;  /* 0x0000000000207947 */ /* 0x000fea0003800000 */
.L_x_4:
[----:B------:R-:W-:Y:S02]  /*0500*/  ULDC.64 UR4, c[0x0][0x608] ;  /* 0x0001820000047ab9 */ /* 0x000fe40000000a00 */
[----:B------:R-:W-:-:S04]  /*0510*/  ISETP.NE.U32.AND P0, PT, RZ, UR4, PT ;  /* 0x00000004ff007c0c */ /* 0x000fc8000bf05070 */
[----:B------:R-:W-:-:S13]  /*0520*/  ISETP.NE.AND.EX P0, PT, RZ, UR5, PT, P0 ;  /* 0x00000005ff007c0c */ /* 0x000fda000bf05300 */
[----:B------:R-:W-:Y:S05]  /*0530*/  @!P0 BRA `(.L_x_6) ;  /* 0x00000000000c8947 */ /* 0x000fea0003800000 */
[----:B------:R-:W0:Y:S02]  /*0540*/  LDC.64 R4, c[0x0][0x608] ;  /* 0x00018200ff047b82 */ /* 0x000e240000000a00 */
[----:B0-----:R0:W5:Y:S01]  /*0550*/  LDG.E R0, desc[UR12][R4.64] ;  /* 0x0000000c04007981 */ /* 0x001162000c1e1900 */
[----:B------:R-:W-:Y:S05]  /*0560*/  BRA `(.L_x_5) ;  /* 0x0000000000047947 */ /* 0x000fea0003800000 */
.L_x_6:
[----:B------:R-:W1:Y:S02]  /*0570*/  LDC R0, c[0x0][0x600] ;  /* 0x00018000ff007b82 */ /* 0x000e640000000800 */
.L_x_5:
[----:B------:R-:W-:Y:S02]  /*0580*/  ULDC.64 UR4, c[0x0][0x620] ;  /* 0x0001880000047ab9 */ /* 0x000fe40000000a00 */
[----:B------:R-:W-:-:S04]  /*0590*/  ISETP.NE.U32.AND P0, PT, RZ, UR4, PT ;  /* 0x00000004ff007c0c */ /* 0x000fc8000bf05070 */
[----:B------:R-:W-:-:S13]  /*05a0*/  ISETP.NE.AND.EX P0, PT, RZ, UR5, PT, P0 ;  /* 0x00000005ff007c0c */ /* 0x000fda000bf05300 */
[----:B------:R-:W-:Y:S05]  /*05b0*/  @!P0 BRA `(.L_x_7) ;  /* 0x00000000001c8947 */ /* 0x000fea0003800000 */
[----:B0-2---:R-:W0:Y:S02]  /*05c0*/  LDC.64 R4, c[0x0][0x620] ;  /* 0x00018800ff047b82 */ /* 0x005e240000000a00 */
[----:B0-----:R-:W2:Y:S02]  /*05d0*/  LDG.E.64 R4, desc[UR12][R4.64] ;  /* 0x0000000c04047981 */ /* 0x001ea4000c1e1b00 */
[----:B--2---:R-:W-:-:S04]  /*05e0*/  ISETP.NE.U32.AND P0, PT, R4, RZ, PT ;  /* 0x000000ff0400720c */ /* 0x004fc80003f05070 */
[----:B------:R-:W-:-:S13]  /*05f0*/  ISETP.NE.AND.EX P0, PT, R5, RZ, PT, P0 ;  /* 0x000000ff0500720c */ /* 0x000fda0003f05300 */
[----:B------:R-:W-:Y:S05]  /*0600*/  @!P0 BRA `(.L_x_7) ;  /* 0x0000000000088947 */ /* 0x000fea0003800000 */
[----:B------:R0:W5:Y:S01]  /*0610*/  LD.E R14, desc[UR12][R4.64] ;  /* 0x0000000c040e7980 */ /* 0x000162000c101900 */
[----:B------:R-:W-:Y:S05]  /*0620*/  BRA `(.L_x_8) ;  /* 0x0000000000207947 */ /* 0x000fea0003800000 */
.L_x_7:
[----:B------:R-:W-:Y:S02]  /*0630*/  ULDC.64 UR4, c[0x0][0x610] ;  /* 0x0001840000047ab9 */ /* 0x000fe40000000a00 */
[----:B------:R-:W-:-:S04]  /*0640*/  ISETP.NE.U32.AND P0, PT, RZ, UR4, PT ;  /* 0x00000004ff007c0c */ /* 0x000fc8000bf05070 */
[----:B------:R-:W-:-:S13]  /*0650*/  ISETP.NE.AND.EX P0, PT, RZ, UR5, PT, P0 ;  /* 0x00000005ff007c0c */ /* 0x000fda000bf05300 */
[----:B------:R-:W-:Y:S05]  /*0660*/  @!P0 BRA `(.L_x_9) ;  /* 0x00000000000c8947 */ /* 0x000fea0003800000 */
[----:B------:R-:W3:Y:S02]  /*0670*/  LDC.64 R14, c[0x0][0x610] ;  /* 0x00018400ff0e7b82 */ /* 0x000ee40000000a00 */
[----:B---3--:R4:W5:Y:S01]  /*0680*/  LDG.E R14, desc[UR12][R14.64] ;  /* 0x0000000c0e0e7981 */ /* 0x008962000c1e1900 */
[----:B------:R-:W-:Y:S05]  /*0690*/  BRA `(.L_x_8) ;  /* 0x0000000000047947 */ /* 0x000fea0003800000 */
.L_x_9:
[----:B------:R-:W3:Y:S02]  /*06a0*/  LDC R14, c[0x0][0x604] ;  /* 0x00018100ff0e7b82 */ /* 0x000ee40000000800 */
.L_x_8:
[----:B------:R-:W1:Y:S01]  /*06b0*/  LDC R3, c[0x0][0x3e8] ;  /* 0x0000fa00ff037b82 */ /* 0x000e620000000800 */
[----:B------:R-:W-:Y:S01]  /*06c0*/  ULDC UR4, c[0x0][0x3dc] ;  /* 0x0000f70000047ab9 */ /* 0x000fe20000000800 */
[----:B------:R-:W-:Y:S01]  /*06d0*/  ISETP.NE.AND P0, PT, R7, RZ, PT ;  /* 0x000000ff0700720c */ /* 0x000fe20003f05270 */
[----:B------:R-:W-:Y:S01]  /*06e0*/  UIADD3 UR4, UR4, 0x1f, URZ ;  /* 0x0000001f04047890 */ /* 0x000fe2000fffe03f */
[----:B------:R-:W-:-:S03]  /*06f0*/  ULDC.64 UR6, c[0x0][0x3e0] ;  /* 0x0000f80000067ab9 */ /* 0x000fc60000000a00 */
[----:B------:R-:W-:Y:S02]  /*0700*/  USHF.R.S32.HI UR5, URZ, 0x1f, UR4 ;  /* 0x0000001f3f057899 */ /* 0x000fe40008011404 */
[----:B------:R-:W-:Y:S02]  /*0710*/  UIMAD UR6, UR7, UR6, URZ ;  /* 0x00000006070672a4 */ /* 0x000fe4000f8e023f */
[----:B------:R-:W-:-:S04]  /*0720*/  ULEA.HI UR5, UR5, UR4, URZ, 0x5 ;  /* 0x0000000405057291 */ /* 0x000fc8000f8f283f */
[----:B------:R-:W-:Y:S01]  /*0730*/  USHF.R.S32.HI UR15, URZ, 0x5, UR5 ;  /* 0x000000053f0f7899 */ /* 0x000fe20008011405 */
[----:B-1----:R-:W-:-:S05]  /*0740*/  IMAD R3, R3, UR6, RZ ;  /* 0x0000000603037c24 */ /* 0x002fca000f8e02ff */
[----:B------:R-:W-:Y:S01]  /*0750*/  IMAD R3, R3, UR15, RZ ;  /* 0x0000000f03037c24 */ /* 0x000fe2000f8e02ff */
[----:B------:R-:W-:Y:S06]  /*0760*/  @!P0 BRA `(.L_x_10) ;  /* 0x0000005400b48947 */ /* 0x000fec0003800000 */
[----:B------:R-:W-:-:S13]  /*0770*/  ISETP.NE.AND P0, PT, R7, 0x1, PT ;  /* 0x000000010700780c */ /* 0x000fda0003f05270 */
[----:B------:R-:W-:Y:S05]  /*0780*/  @P0 EXIT ;  /* 0x000000000000094d */ /* 0x000fea0003800000 */
[----:B------:R-:W-:Y:S01]  /*0790*/  ISETP.GE.AND P0, PT, R3, 0x1, PT ;  /* 0x000000010300780c */ /* 0x000fe20003f06270 */
[----:B------:R-:W-:Y:S01]  /*07a0*/  UMOV UR4, URZ ;  /* 0x0000003f00047c82 */ /* 0x000fe20008000000 */
[----:B------:R-:W-:Y:S02]  /*07b0*/  CS2R R54, SRZ ;  /* 0x0000000000367805 */ /* 0x000fe4000001ff00 */
[----:B------:R-:W-:Y:S02]  /*07c0*/  CS2R R56, SRZ ;  /* 0x0000000000387805 */ /* 0x000fe4000001ff00 */
[----:B------:R-:W-:Y:S02]  /*07d0*/  CS2R R58, SRZ ;  /* 0x00000000003a7805 */ /* 0x000fe4000001ff00 */
[----:B------:R-:W-:Y:S02]  /*07e0*/  CS2R R60, SRZ ;  /* 0x00000000003c7805 */ /* 0x000fe4000001ff00 */
[----:B------:R-:W-:-:S02]  /*07f0*/  CS2R R62, SRZ ;  /* 0x00000000003e7805 */ /* 0x000fc4000001ff00 */
[----:B------:R-:W-:Y:S02]  /*0800*/  CS2R R64, SRZ ;  /* 0x0000000000407805 */ /* 0x000fe4000001ff00 */
        /* <DEDUP_REMOVED lines=25> */
[----:B------:R-:W-:Y:S01]  /*09a0*/  CS2R R52, SRZ ;  /* 0x0000000000347805 */ /* 0x000fe2000001ff00 */
[----:B------:R-:W-:Y:S06]  /*09b0*/  @!P0 BRA `(.L_x_11) ;  /* 0x0000000000e88947 */ /* 0x000fec0003800000 */
[----:B0-2---:R-:W-:-:S04]  /*09c0*/  LOP3.LUT R4, R2, 0x1, RZ, 0xfc, !PT ;  /* 0x0000000102047812 */ /* 0x005fc800078efcff */
[----:B------:R-:W-:-:S13]  /*09d0*/  ISETP.NE.AND P1, PT, R4, 0x3, PT ;  /* 0x000000030400780c */ /* 0x000fda0003f25270 */
[----:B------:R-:W-:Y:S05]  /*09e0*/  @!P1 BRA `(.L_x_12) ;  /* 0x0000000000049947 */ /* 0x000fea0003800000 */
[----:B------:R-:W-:Y:S01]  /*09f0*/  BPT.TRAP 0x1 ;  /* 0x000000040000795c */ /* 0x000fe20000300000 */
.L_x_12:
[----:B------:R-:W0:Y:S01]  /*0a00*/  S2UR UR5, SR_CgaCtaId ;  /* 0x00000000000579c3 */ /* 0x000e220000008800 */
[----:B------:R-:W-:Y:S01]  /*0a10*/  SHF.L.U32 R4, RZ, 0x1f, RZ ;  /* 0x0000001fff047819 */ /* 0x000fe200000006ff */
[----:B------:R-:W-:Y:S02]  /*0a20*/  UMOV UR4, 0x400 ;  /* 0x0000040000047882 */ /* 0x000fe40000000000 */
[----:B0-----:R-:W-:-:S12]  /*0a30*/  ULEA UR4, UR5, UR4, 0x18 ;  /* 0x0000000405047291 */ /* 0x001fd8000f8ec03f */
.L_x_13:
[----:B0-----:R-:W-:-:S04]  /*0a40*/  IMAD.U32 R5, RZ, RZ, UR4 ;  /* 0x00000004ff057e24 */ /* 0x001fc8000f8e00ff */
[----:B------:R0:W1:Y:S03]  /*0a50*/  SYNCS.PHASECHK.TRANS64.TRYWAIT P1, [R5+URZ+0x36000], R4 ;  /* 0x03600004050075a7 */ /* 0x000066000802017f */
[----:B-1----:R-:W-:Y:S05]  /*0a60*/  @!P1 NANOSLEEP.SYNCS 0x989680 ;  /* 0x009896800000995d */ /* 0x002fea0003900000 */
[----:B------:R-:W1:Y:S02]  /*0a70*/  @!P1 SYNCS.PHASECHK.TRANS64 P1, [R5+URZ+0x36000], R4 ;  /* 0x03600004050095a7 */ /* 0x000e64000802007f */
[----:B-1----:R-:W-:Y:S05]  /*0a80*/  @!P1 BRA `(.L_x_13) ;  /* 0xfffffffc00ec9947 */ /* 0x002fea000383ffff */
[----:B------:R-:W-:Y:S01]  /*0a90*/  UIADD3 UR5, UR4, 0x24000, URZ ;  /* 0x0002400004057890 */ /* 0x000fe2000fffe03f */
[----:B------:R-:W-:Y:S01]  /*0aa0*/  WARPGROUP.ARRIVE ;  /* 0x00000000000079c5 */ /* 0x000fe20000000000 */
[----:B------:R-:W-:Y:S02]  /*0ab0*/  USHF.R.U32.HI UR4, URZ, 0x4, UR4 ;  /* 0x000000043f047899 */ /* 0x000fe40008011604 */
[----:B------:R-:W-:Y:S02]  /*0ac0*/  USHF.R.U32.HI UR5, URZ, 0x4, UR5 ;  /* 0x000000043f057899 */ /* 0x000fe40008011605 */
[----:B------:R-:W-:Y:S02]  /*0ad0*/  ULOP3.LUT UR4, UR4, 0x3fff, URZ, 0xc0, !UPT ;  /* 0x00003fff04047892 */ /* 0x000fe4000f8ec03f */
[----:B------:R-:W-:Y:S02]  /*0ae0*/  ULOP3.LUT UR5, UR5, 0x3fff, URZ, 0xc0, !UPT ;  /* 0x00003fff05057892 */ /* 0x000fe4000f8ec03f */
[----:B------:R-:W-:-:S02]  /*0af0*/  ULOP3.LUT UR9, UR4, 0x10000, URZ, 0xfc, !UPT ;  /* 0x0001000004097892 */ /* 0x000fc4000f8efc3f */
[----:B------:R-:W-:Y:S02]  /*0b00*/  ULOP3.LUT UR10, UR5, 0x10000, URZ, 0xfc, !UPT ;  /* 0x00010000050a7892 */ /* 0x000fe4000f8efc3f */
[----:B------:R-:W-:Y:S01]  /*0b10*/  UIADD3 UR8, UR9, 0x200, URZ ;  /* 0x0000020009087890 */ /* 0x000fe2000fffe03f */
[----:B------:R-:W-:Y:S02]  /*0b20*/  UMOV UR5, 0x40000040 ;  /* 0x4000004000057882 */ /* 0x000fe40000000000 */
[----:B------:R-:W-:Y:S01]  /*0b30*/  UMOV UR4, UR9 ;  /* 0x0000000900047c82 */ /* 0x000fe20008000000 */
[----:B------:R-:W-:Y:S01]  /*0b40*/  UMOV UR7, 0x40000040 ;  /* 0x4000004000077882 */ /* 0x000fe20000000000 */
[----:B------:R-:W-:Y:S02]  /*0b50*/  UMOV UR6, UR10 ;  /* 0x0000000a00067c82 */ /* 0x000fe40008000000 */
[----:B------:R-:W-:Y:S01]  /*0b60*/  HGMMA.64x64x8.F32.TF32 R56, gdesc[UR4], RZ, !UPT ;  /* 0x04e00000043879f0 */ /* 0x000fe2000c7028ff */
[----:B------:R-:W-:Y:S01]  /*0b70*/  UMOV UR4, UR8 ;  /* 0x0000000800047c82 */ /* 0x000fe20008000000 */
[----:B------:R-:W-:Y:S01]  /*0b80*/  UMOV UR5, 0x40000040 ;  /* 0x4000004000057882 */ /* 0x000fe20000000000 */
[----:B------:R-:W-:Y:S01]  /*0b90*/  UIADD3 UR8, UR9, 0x202, URZ ;  /* 0x0000020209087890 */ /* 0x000fe2000fffe03f */
[----:B------:R-:W-:Y:S01]  /*0ba0*/  HGMMA.64x64x8.F32.TF32 R24, gdesc[UR4], RZ, !UPT ;  /* 0x04e00000041879f0 */ /* 0x000fe2000c7028ff */
[----:B------:R-:W-:-:S02]  /*0bb0*/  UIADD3 UR4, UR9, 0x2, URZ ;  /* 0x0000000209047890 */ /* 0x000fc4000fffe03f */
[----:B------:R-:W-:Y:S01]  /*0bc0*/  UIADD3 UR6, UR10, 0x2, URZ ;  /* 0x000000020a067890 */ /* 0x000fe2000fffe03f */
[----:B------:R-:W-:Y:S01]  /*0bd0*/  UMOV UR5, 0x40000040 ;  /* 0x4000004000057882 */ /* 0x000fe20000000000 */
[----:B------:R-:W-:-:S07]  /*0be0*/  UMOV UR7, 0x40000040 ;  /* 0x4000004000077882 */ /* 0x000fce0000000000 */
[----:B------:R-:W-:Y:S01]  /*0bf0*/  HGMMA.64x64x8.F32.TF32 R56, gdesc[UR4], R56 ;  /* 0x04e00000043879f0 */ /* 0x000fe20008702838 */
[----:B------:R-:W-:Y:S01]  /*0c00*/  UMOV UR4, UR8 ;  /* 0x0000000800047c82 */ /* 0x000fe20008000000 */
[----:B------:R-:W-:Y:S01]  /*0c10*/  UMOV UR5, 0x40000040 ;  /* 0x4000004000057882 */ /* 0x000fe20000000000 */
[----:B------:R-:W-:Y:S01]  /*0c20*/  UIADD3 UR8, UR9, 0x204, URZ ;  /* 0x0000020409087890 */ /* 0x000fe2000fffe03f */
[----:B------:R-:W-:Y:S01]  /*0c30*/  HGMMA.64x64x8.F32.TF32 R24, gdesc[UR4], R24 ;  /* 0x04e00000041879f0 */ /* 0x000fe20008702818 */
[----:B------:R-:W-:Y:S02]  /*0c40*/  UIADD3 UR4, UR9, 0x4, URZ ;  /* 0x0000000409047890 */ /* 0x000fe4000fffe03f */
        /* <DEDUP_REMOVED lines=14> */
[----:B------:R-:W-:Y:S02]  /*0d30*/  UMOV UR5, 0x40000040 ;  /* 0x4000004000057882 */ /* 0x000fe40000000000 */
[----:B------:R-:W-:Y:S01]  /*0d40*/  HGMMA.64x64x8.F32.TF32 R24, gdesc[UR4], R24, gsb0 ;  /* 0x04e00000041879f0 */ /* 0x000fe20008002818 */
[----:B------:R-:W-:-:S05]  /*0d50*/  UMOV UR4, 0x1 ;  /* 0x0000000100047882 */ /* 0x000fca0000000000 */
.L_x_11:
[----:B0-2---:R-:W-:-:S05]  /*0d60*/  VIMNMX R4, R3, 0x1, PT ;  /* 0x0000000103047848 */ /* 0x005fca0003fe0100 */
[----:B------:R-:W-:-:S05]  /*0d70*/  IMAD.IADD R3, R3, 0x1, -R4 ;  /* 0x0000000103037824 */ /* 0x000fca00078e0a04 */
[----:B------:R-:W-:-:S13]  /*0d80*/  ISETP.GE.AND P1, PT, R3, 0x1, PT ;  /* 0x000000010300780c */ /* 0x000fda0003f26270 */
[----:B------:R-:W-:Y:S05]  /*0d90*/  @!P1 BRA `(.L_x_14) ;  /* 0x0000000400589947 */ /* 0x000fea0003800000 */
[----:B------:R-:W0:Y:S01]  /*0da0*/  S2UR UR5, SR_CgaCtaId ;  /* 0x00000000000579c3 */ /* 0x000e220000008800 */
[----:B------:R-:W-:Y:S01]  /*0db0*/  UMOV UR6, 0x400 ;  /* 0x0000040000067882 */ /* 0x000fe20000000000 */
[----:B------:R-:W-:Y:S01]  /*0dc0*/  LOP3.LUT R8, R2, 0x1, RZ, 0xfc, !PT ;  /* 0x0000000102087812 */ /* 0x000fe200078efcff */
[----:B------:R-:W-:Y:S01]  /*0dd0*/  IMAD.MOV.U32 R7, RZ, RZ, RZ ;  /* 0x000000ffff077224 */ /* 0x000fe200078e00ff */
[----:B------:R-:W-:Y:S01]  /*0de0*/  UISETP.NE.U32.AND UP0, UPT, UR4, URZ, UPT ;  /* 0x0000003f0400728c */ /* 0x000fe2000bf05070 */
[----:B------:R-:W-:Y:S01]  /*0df0*/  IMAD.MOV.U32 R4, RZ, RZ, R3 ;  /* 0x000000ffff047224 */ /* 0x000fe200078e0003 */
[----:B0-----:R-:W-:-:S04]  /*0e00*/  ULEA UR6, UR5, UR6, 0x18 ;  /* 0x0000000605067291 */ /* 0x001fc8000f8ec03f */
[----:B------:R-:W-:Y:S02]  /*0e10*/  UIADD3 UR7, UR6, 0x24000, URZ ;  /* 0x0002400006077890 */ /* 0x000fe4000fffe03f */
[----:B------:R-:W-:Y:S02]  /*0e20*/  USHF.R.U32.HI UR5, URZ, 0x4, UR6 ;  /* 0x000000043f057899 */ /* 0x000fe40008011606 */
[----:B------:R-:W-:Y:S02]  /*0e30*/  USHF.R.U32.HI UR7, URZ, 0x4, UR7 ;  /* 0x000000043f077899 */ /* 0x000fe40008011607 */
[----:B------:R-:W-:Y:S02]  /*0e40*/  ULOP3.LUT UR5, UR5, 0x3fff, URZ, 0xc0, !UPT ;  /* 0x00003fff05057892 */ /* 0x000fe4000f8ec03f */
[----:B------:R-:W-:Y:S02]  /*0e50*/  ULOP3.LUT UR8, UR7, 0x3fff, URZ, 0xc0, !UPT ;  /* 0x00003fff07087892 */ /* 0x000fe4000f8ec03f */
[----:B------:R-:W-:-:S02]  /*0e60*/  ULOP3.LUT UR7, UR5, 0x10000, URZ, 0xfc, !UPT ;  /* 0x0001000005077892 */ /* 0x000fc4000f8efc3f */
[----:B------:R-:W-:Y:S01]  /*0e70*/  ULOP3.LUT UR17, UR8, 0x10000, URZ, 0xfc, !UPT ;  /* 0x0001000008117892 */ /* 0x000fe2000f8efc3f */
[----:B------:R-:W-:-:S11]  /*0e80*/  UMOV UR5, URZ ;  /* 0x0000003f00057c82 */ /* 0x000fd60008000000 */
.L_x_19:
[----:B------:R-:W-:-:S13]  /*0e90*/  ISETP.NE.AND P2, PT, R8, 0x3, PT ;  /* 0x000000030800780c */ /* 0x000fda0003f45270 */
[----:B0-----:R-:W-:Y:S05]  /*0ea0*/  @!P2 BRA `(.L_x_15) ;  /* 0x000000000004a947 */ /* 0x001fea0003800000 */
[----:B------:R-:W-:Y:S01]  /*0eb0*/  BPT.TRAP 0x1 ;  /* 0x000000040000795c */ /* 0x000fe20000300000 */
.L_x_15:
[----:B------:R-:W-:Y:S01]  /*0ec0*/  SHF.L.U32 R5, R7, 0x1f, RZ ;  /* 0x0000001f07057819 */ /* 0x000fe200000006ff */
[----:B------:R-:W-:-:S12]  /*0ed0*/  ULEA UR8, UR4, UR6, 0x3 ;  /* 0x0000000604087291 */ /* 0x000fd8000f8e183f */
.L_x_16:
[----:B0-----:R-:W-:-:S04]  /*0ee0*/  IMAD.U32 R6, RZ, RZ, UR8 ;  /* 0x00000008ff067e24 */ /* 0x001fc8000f8e00ff */
[----:B------:R0:W1:Y:S03]  /*0ef0*/  SYNCS.PHASECHK.TRANS64.TRYWAIT P1, [R6+URZ+0x36000], R5 ;  /* 0x03600005060075a7 */ /* 0x000066000802017f */
[----:B-1----:R-:W-:Y:S05]  /*0f00*/  @!P1 NANOSLEEP.SYNCS 0x989680 ;  /* 0x009896800000995d */ /* 0x002fea0003900000 */
[----:B------:R-:W1:Y:S02]  /*0f10*/  @!P1 SYNCS.PHASECHK.TRANS64 P1, [R6+URZ+0x36000], R5 ;  /* 0x03600005060095a7 */ /* 0x000e64000802007f */
[----:B-1----:R-:W-:Y:S05]  /*0f20*/  @!P1 BRA `(.L_x_16) ;  /* 0xfffffffc00ec9947 */ /* 0x002fea000383ffff */
[----:B------:R-:W-:Y:S01]  /*0f30*/  ULEA UR15, UR4, UR7, 0xa ;  /* 0x00000007040f7291 */ /* 0x000fe2000f8e503f */
[----:B------:R-:W-:Y:S01]  /*0f40*/  WARPGROUP.ARRIVE ;  /* 0x00000000000079c5 */ /* 0x000fe20000000000 */
[----:B------:R-:W-:Y:S02]  /*0f50*/  ULEA UR14, UR4, UR17, 0x9 ;  /* 0x00000011040e7291 */ /* 0x000fe4000f8e483f */
[----:B------:R-:W-:Y:S01]  /*0f60*/  UIADD3 UR16, UR15, 0x200, URZ ;  /* 0x000002000f107890 */ /* 0x000fe2000fffe03f */
[----:B------:R-:W-:Y:S02]  /*0f70*/  UMOV UR11, 0x40000040 ;  /* 0x40000040000b7882 */ /* 0x000fe40000000000 */
[----:B------:R-:W-:Y:S01]  /*0f80*/  UMOV UR8, UR15 ;  /* 0x0000000f00087c82 */ /* 0x000fe20008000000 */
[----:B------:R-:W-:Y:S01]  /*0f90*/  UMOV UR9, 0x40000040 ;  /* 0x4000004000097882 */ /* 0x000fe20000000000 */
[----:B------:R-:W-:Y:S02]  /*0fa0*/  UMOV UR10, UR14 ;  /* 0x0000000e000a7c82 */ /* 0x000fe40008000000 */
[----:B------:R-:W-:Y:S01]  /*0fb0*/  HGMMA.64x64x8.F32.TF32 R56, gdesc[UR8], R56, UP0 ;  /* 0x04e00000083879f0 */ /* 0x000fe2000bf02838 */
[----:B------:R-:W-:Y:S01]  /*0fc0*/  UMOV UR8, UR16 ;  /* 0x0000001000087c82 */ /* 0x000fe20008000000 */
[----:B------:R-:W-:Y:S01]  /*0fd0*/  UMOV UR9, 0x40000040 ;  /* 0x4000004000097882 */ /* 0x000fe20000000000 */
[----:B------:R-:W-:Y:S01]  /*0fe0*/  UIADD3 UR16, UR15, 0x202, URZ ;  /* 0x000002020f107890 */ /* 0x000fe2000fffe03f */
[----:B------:R-:W-:Y:S01]  /*0ff0*/  HGMMA.64x64x8.F32.TF32 R24, gdesc[UR8], R24, UP0 ;  /* 0x04e00000081879f0 */ /* 0x000fe2000bf02818 */
        /* <DEDUP_REMOVED lines=16> */
[----:B------:R-:W-:Y:S01]  /*1100*/  HGMMA.64x64x8.F32.TF32 R24, gdesc[UR8], R24 ;  /* 0x04e00000081879f0 */ /* 0x000fe20008702818 */
[----:B------:R-:W-:Y:S02]  /*1110*/  UIADD3 UR10, UR14, 0x6, URZ ;  /* 0x000000060e0a7890 */ /* 0x000fe4000fffe03f */
[----:B------:R-:W-:Y:S02]  /*1120*/  UIADD3 UR8, UR15, 0x6, URZ ;  /* 0x000000060f087890 */ /* 0x000fe4000fffe03f */
[----:B------:R-:W-:Y:S01]  /*1130*/  UIADD3 UR15, UR15, 0x206, URZ ;  /* 0x000002060f0f7890 */ /* 0x000fe2000fffe03f */
[----:B------:R-:W-:Y:S01]  /*1140*/  UMOV UR11, 0x40000040 ;  /* 0x40000040000b7882 */ /* 0x000fe20000000000 */
[----:B------:R-:W-:-:S05]  /*1150*/  UMOV UR9, 0x40000040 ;  /* 0x4000004000097882 */ /* 0x000fca0000000000 */
[----:B------:R-:W-:Y:S01]  /*1160*/  HGMMA.64x64x8.F32.TF32 R56, gdesc[UR8], R56 ;  /* 0x04e00000083879f0 */ /* 0x000fe20008702838 */
[----:B------:R-:W-:Y:S01]  /*1170*/  UMOV UR8, UR15 ;  /* 0x0000000f00087c82 */ /* 0x000fe20008000000 */
[----:B------:R-:W-:Y:S02]  /*1180*/  UMOV UR9, 0x40000040 ;  /* 0x4000004000097882 */ /* 0x000fe40000000000 */
[----:B------:R-:W-:Y:S03]  /*1190*/  HGMMA.64x64x8.F32.TF32 R24, gdesc[UR8], R24, gsb0 ;  /* 0x04e00000081879f0 */ /* 0x000fe60008002818 */
[----:B------:R-:W-:Y:S02]  /*11a0*/  WARPGROUP.DEPBAR.LE gsb0, 0x1 ;  /* 0x00008000000079c5 */ /* 0x000fe40000010100 */
[----:B------:R-:W-:Y:S05]  /*11b0*/  @!P2 BRA `(.L_x_17) ;  /* 0x000000000004a947 */ /* 0x000fea0003800000 */
[----:B------:R-:W-:Y:S01]  /*11c0*/  BPT.TRAP 0x1 ;  /* 0x000000040000795c */ /* 0x000fe20000300000 */
.L_x_17:
[----:B------:R-:W-:Y:S01]  /*11d0*/  ULEA UR8, UR5, UR6, 0x3 ;  /* 0x0000000605087291 */ /* 0x000fe2000f8e183f */
[----:B------:R-:W-:-:S03]  /*11e0*/  ISETP.GT.U32.AND P1, PT, R2, 0x1, PT ;  /* 0x000000010200780c */ /* 0x000fc60003f24070 */
[----:B------:R-:W-:-:S04]  /*11f0*/  UIADD3 UR8, UR8, 0x36048, URZ ;  /* 0x0003604808087890 */ /* 0x000fc8000fffe03f */
[----:B------:R-:W-:-:S09]  /*1200*/  UPRMT UR8, URZ, 0x654, UR8 ;  /* 0x000006543f087896 */ /* 0x000fd20008000008 */
[----:B------:R-:W-:Y:S01]  /*1210*/  SYNCS.ARRIVE.TRANS64.RED.A1T0 RZ, [UR8], RZ ;  /* 0x000000ffffff79a7 */ /* 0x000fe20008100408 */
[----:B------:R-:W-:Y:S05]  /*1220*/  @P1 BRA `(.L_x_18) ;  /* 0x0000000000041947 */ /* 0x000fea0003800000 */
[----:B------:R-:W-:Y:S01]  /*1230*/  BPT.TRAP 0x1 ;  /* 0x000000040000795c */ /* 0x000fe20000300000 */
.L_x_18:
[----:B------:R-:W-:Y:S01]  /*1240*/  UIADD3 UR4, UR4, 0x1, URZ ;  /* 0x0000000104047890 */ /* 0x000fe2000fffe03f */
[C---:B------:R-:W-:Y:S01]  /*1250*/  ISETP.GT.AND P1, PT, R4.reuse, 0x1, PT ;  /* 0x000000010400780c */ /* 0x040fe20003f24270 */
[----:B------:R-:W-:Y:S01]  /*1260*/  UIADD3 UR5, UR5, 0x1, URZ ;  /* 0x0000000105057890 */ /* 0x000fe2000fffe03f */
[----:B------:R-:W-:Y:S01]  /*1270*/  VIADD R4, R4, 0xffffffff ;  /* 0xffffffff04047836 */ /* 0x000fe20000000000 */
[----:B------:R-:W-:Y:S02]  /*1280*/  UISETP.NE.AND UP0, UPT, UR4, 0x9, UPT ;  /* 0x000000090400788c */ /* 0x000fe4000bf05270 */
[----:B------:R-:W-:Y:S02]  /*1290*/  UISETP.NE.AND UP1, UPT, UR5, 0x9, UPT ;  /* 0x000000090500788c */ /* 0x000fe4000bf25270 */
[----:B------:R-:W-:Y:S02]  /*12a0*/  USEL UR8, URZ, 0x1, UP0 ;  /* 0x000000013f087887 */ /* 0x000fe40008000000 */
[----:B------:R-:W-:-:S02]  /*12b0*/  USEL UR4, UR4, URZ, UP0 ;  /* 0x0000003f04047287 */ /* 0x000fc40008000000 */
[----:B------:R-:W-:Y:S02]  /*12c0*/  USEL UR5, UR5, URZ, UP1 ;  /* 0x0000003f05057287 */ /* 0x000fe40008800000 */
[----:B------:R-:W-:Y:S01]  /*12d0*/  UPLOP3.LUT UP0, UPT, UPT, UPT, UPT, 0x80, 0x0 ;  /* 0x000000000000789c */ /* 0x000fe20003f0f070 */
[----:B------:R-:W-:Y:S01]  /*12e0*/  LOP3.LUT R7, R7, UR8, RZ, 0x3c, !PT ;  /* 0x0000000807077c12 */ /* 0x000fe2000f8e3cff */
[----:B------:R-:W-:Y:S09]  /*12f0*/  @P1 BRA `(.L_x_19) ;  /* 0xfffffff800e41947 */ /* 0x000ff2000383ffff */
.L_x_14:
[----:B------:R-:W-:Y:S02]  /*1300*/  WARPGROUP.DEPBAR.LE gsb0, 0x0 ;  /* 0x00008000000079c5 */ /* 0x000fe40000010000 */
[----:B------:R-:W-:Y:S05]  /*1310*/  @!P0 BRA `(.L_x_20) ;  /* 0x0000000000448947 */ /* 0x000fea0003800000 */
[----:B------:R-:W-:-:S04]  /*1320*/  LOP3.LUT R4, R2, 0x1, RZ, 0xfc, !PT ;  /* 0x0000000102047812 */ /* 0x000fc800078efcff */
[----:B------:R-:W-:-:S13]  /*1330*/  ISETP.NE.AND P0, PT, R4, 0x3, PT ;  /* 0x000000030400780c */ /* 0x000fda0003f05270 */
[----:B------:R-:W-:Y:S05]  /*1340*/  @!P0 BRA `(.L_x_21) ;  /* 0x0000000000048947 */ /* 0x000fea0003800000 */
[----:B------:R-:W-:Y:S01]  /*1350*/  BPT.TRAP 0x1 ;  /* 0x000000040000795c */ /* 0x000fe20000300000 */
.L_x_21:
[----:B0-----:R-:W0:Y:S01]  /*1360*/  S2R R6, SR_CgaCtaId ;  /* 0x0000000000067919 */ /* 0x001e220000008800 */
[----:B------:R-:W-:Y:S01]  /*1370*/  IMAD.WIDE.U32 R4, R3, 0x38e38e39, RZ ;  /* 0x38e38e3903047825 */ /* 0x000fe200078e00ff */
[----:B------:R-:W-:-:S04]  /*1380*/  ISETP.GT.U32.AND P0, PT, R2, 0x1, PT ;  /* 0x000000010200780c */ /* 0x000fc80003f04070 */
[----:B------:R-:W-:Y:S02]  /*1390*/  SHF.R.U32.HI R4, RZ, 0x1, R5 ;  /* 0x00000001ff047819 */ /* 0x000fe40000011605 */
[----:B------:R-:W-:-:S03]  /*13a0*/  MOV R5, 0x400 ;  /* 0x0000040000057802 */ /* 0x000fc60000000f00 */
[----:B------:R-:W-:Y:S01]  /*13b0*/  IMAD R3, R4, -0x9, R3 ;  /* 0xfffffff704037824 */ /* 0x000fe200078e0203 */
[----:B0-----:R-:W-:-:S05]  /*13c0*/  LEA R6, R6, R5, 0x18 ;  /* 0x0000000506067211 */ /* 0x001fca00078ec0ff */
[----:B------:R-:W-:-:S04]  /*13d0*/  IMAD R3, R3, 0x8, R6 ;  /* 0x0000000803037824 */ /* 0x000fc800078e0206 */
[----:B------:R-:W-:-:S05]  /*13e0*/  VIADD R3, R3, 0x36048 ;  /* 0x0003604803037836 */ /* 0x000fca0000000000 */
[----:B------:R-:W-:-:S04]  /*13f0*/  PRMT R3, RZ, 0x654, R3 ;  /* 0x00000654ff037816 */ /* 0x000fc80000000003 */
[----:B------:R1:W-:Y:S01]  /*1400*/  SYNCS.ARRIVE.TRANS64.RED.A1T0 RZ, [R3+URZ], RZ ;  /* 0x000000ff03ff79a7 */ /* 0x0003e2000810043f */
[----:B------:R-:W-:Y:S05]  /*1410*/  @P0 BRA `(.L_x_20) ;  /* 0x0000000000040947 */ /* 0x000fea0003800000 */
[----:B------:R-:W-:Y:S01]  /*1420*/  BPT.TRAP 0x1 ;  /* 0x000000040000795c */ /* 0x000fe20000300000 */
.L_x_20:
[----:B-1----:R-:W1:Y:S01]  /*1430*/  S2R R3, SR_TID.X ;  /* 0x0000000000037919 */ /* 0x002e620000002100 */
[----:B------:R-:W-:Y:S01]  /*1440*/  ULDC.64 UR4, c[0x0][0x280] ;  /* 0x0000a00000047ab9 */ /* 0x000fe20000000a00 */
[----:B0-----:R-:W0:Y:S01]  /*1450*/  S2R R5, SR_CTAID.Y ;  /* 0x0000000000057919 */ /* 0x001e220000002600 */
[----:B------:R-:W2:Y:S01]  /*1460*/  S2R R13, SR_CTAID.X ;  /* 0x00000000000d7919 */ /* 0x000ea20000002500 */
[----:B-1----:R-:W-:-:S04]  /*1470*/  SHF.R.S32.HI R2, RZ, 0x1f, R3 ;  /* 0x0000001fff027819 */ /* 0x002fc80000011403 */
[----:B------:R-:W-:Y:S01]  /*1480*/  LEA.HI R2, R2, R3, RZ, 0x7 ;  /* 0x0000000302027211 */ /* 0x000fe200078f38ff */
[----:B0-----:R-:W-:-:S03]  /*1490*/  IMAD.SHL.U32 R5, R5, 0x40, RZ ;  /* 0x0000004005057824 */ /* 0x001fc600078e00ff */
[----:B------:R-:W-:Y:S01]  /*14a0*/  LOP3.LUT R2, R2, 0xffffff80, RZ, 0xc0, !PT ;  /* 0xffffff8002027812 */ /* 0x000fe200078ec0ff */
[----:B--2---:R-:W-:Y:S01]  /*14b0*/  IMAD.SHL.U32 R10, R13, 0x80, RZ ;  /* 0x000000800d0a7824 */ /* 0x004fe200078e00ff */
[----:B------:R-:W-:-:S03]  /*14c0*/  ISETP.GE.AND P0, PT, R5, UR5, PT ;  /* 0x0000000505007c0c */ /* 0x000fc6000bf06270 */
[----:B------:R-:W-:Y:S01]  /*14d0*/  IMAD.IADD R2, R3, 0x1, -R2 ;  /* 0x0000000103027824 */ /* 0x000fe200078e0a02 */
[----:B------:R-:W-:-:S04]  /*14e0*/  ISETP.GE.OR P0, PT, R10, UR4, P0 ;  /* 0x000000040a007c0c */ /* 0x000fc80008706670 */
[----:B------:R-:W-:-:S04]  /*14f0*/  SHF.R.S32.HI R3, RZ, 0x1f, R2 ;  /* 0x0000001fff037819 */ /* 0x000fc80000011402 */
[----:B------:R-:W-:-:S04]  /*1500*/  LEA.HI R4, R3, R2, RZ, 0x2 ;  /* 0x0000000203047211 */ /* 0x000fc800078f10ff */
[--C-:B------:R-:W-:Y:S02]  /*1510*/  SHF.R.S32.HI R16, RZ, 0x2, R4.reuse ;  /* 0x00000002ff107819 */ /* 0x100fe40000011404 */
[----:B------:R-:W-:-:S04]  /*1520*/  SHF.R.S32.HI R7, RZ, 0x1f, R4 ;  /* 0x0000001fff077819 */ /* 0x000fc80000011404 */
[----:B------:R-:W-:-:S04]  /*1530*/  LEA.HI R7, R7, R16, RZ, 0x3 ;  /* 0x0000001007077211 */ /* 0x000fc800078f18ff */
[----:B------:R-:W-:Y:S01]  /*1540*/  LOP3.LUT R17, R7, 0xfffffff8, RZ, 0xc0, !PT ;  /* 0xfffffff807117812 */ /* 0x000fe200078ec0ff */
[----:B------:R-:W-:Y:S06]  /*1550*/  @P0 EXIT ;  /* 0x000000000000094d */ /* 0x000fec0003800000 */
[----:B------:R-:W0:Y:S01]  /*1560*/  LDC.64 R6, c[0x0][0x658] ;  /* 0x00019600ff067b82 */ /* 0x000e220000000a00 */
[----:B------:R-:W-:Y:S01]  /*1570*/  IMAD.IADD R16, R16, 0x1, -R17 ;  /* 0x0000000110107824 */ /* 0x000fe200078e0a11 */
[----:B------:R-:W-:Y:S02]  /*1580*/  LOP3.LUT R9, R4, 0x7ffffffc, RZ, 0xc0, !PT ;  /* 0x7ffffffc04097812 */ /* 0x000fe400078ec0ff */
[----:B------:R-:W-:Y:S02]  /*1590*/  LEA.HI R3, R3, R2, RZ, 0x5 ;  /* 0x0000000203037211 */ /* 0x000fe400078f28ff */
[----:B------:R-:W-:Y:S01]  /*15a0*/  SHF.R.S32.HI R17, RZ, 0x1f, R16 ;  /* 0x0000001fff117819 */ /* 0x000fe20000011410 */
[----:B------:R-:W-:Y:S01]  /*15b0*/  IMAD.IADD R9, R2, 0x1, -R9 ;  /* 0x0000000102097824 */ /* 0x000fe200078e0a09 */
[----:B------:R-:W-:Y:S02]  /*15c0*/  SHF.R.S32.HI R11, RZ, 0x5, R3 ;  /* 0x00000005ff0b7819 */ /* 0x000fe40000011403 */
[----:B---3-5:R-:W-:Y:S01]  /*15d0*/  FSETP.NEU.AND P1, PT, R14, RZ, PT ;  /* 0x000000ff0e00720b */ /* 0x028fe20003f2d000 */
[----:B------:R-:W-:-:S02]  /*15e0*/  IMAD.SHL.U32 R8, R9, 0x2, RZ ;  /* 0x0000000209087824 */ /* 0x000fc400078e00ff */
[----:B------:R-:W-:-:S03]  /*15f0*/  IMAD.WIDE R2, R13, 0x80, R16 ;  /* 0x000000800d027825 */ /* 0x000fc600078e0210 */
[----:B------:R-:W-:Y:S01]  /*1600*/  IADD3 R4, P0, R5, R8, RZ ;  /* 0x0000000805047210 */ /* 0x000fe20007f1e0ff */
[C---:B------:R-:W-:Y:S01]  /*1610*/  IMAD R9, R11.reuse, -0x10, -R10 ;  /* 0xfffffff00b097824 */ /* 0x040fe200078e0a0a */
[----:B------:R-:W-:Y:S01]  /*1620*/  SHF.R.S32.HI R10, RZ, 0x1f, R8 ;  /* 0x0000001fff0a7819 */ /* 0x000fe20000011408 */
[----:B------:R-:W-:Y:S01]  /*1630*/  IMAD.WIDE R2, R11, 0x10, R2 ;  /* 0x000000100b027825 */ /* 0x000fe200078e0202 */
[----:B----4-:R-:W-:Y:S02]  /*1640*/  IADD3 R15, -R8, UR5, -R5 ;  /* 0x00000005080f7c10 */ /* 0x010fe4000fffe905 */
[----:B------:R-:W-:Y:S01]  /*1650*/  LEA.HI.X.SX32 R5, R5, R10, 0x1, P0 ;  /* 0x0000000a05057211 */ /* 0x000fe200000f0eff */
[-C--:B0-----:R-:W-:Y:S01]  /*1660*/  IMAD R8, R3, R6.reuse, RZ ;  /* 0x0000000603087224 */ /* 0x081fe200078e02ff */
[----:B------:R-:W-:Y:S01]  /*1670*/  IADD3 R16, R9, UR4, -R16 ;  /* 0x0000000409107c10 */ /* 0x000fe2000fffe810 */
[----:B------:R-:W-:Y:S01]  /*1680*/  IMAD.SHL.U32 R20, R6, 0x8, RZ ;  /* 0x0000000806147824 */ /* 0x000fe200078e00ff */
[----:B------:R-:W-:Y:S01]  /*1690*/  ISETP.GT.AND P4, PT, R15, RZ, PT ;  /* 0x000000ff0f00720c */ /* 0x000fe20003f84270 */
[----:B------:R-:W-:Y:S01]  /*16a0*/  IMAD.WIDE.U32 R10, R2, R6, R4 ;  /* 0x00000006020a7225 */ /* 0x000fe200078e0004 */
[----:B------:R-:W-:-:S02]  /*16b0*/  SHF.L.U64.HI R19, R6, 0x3, R7 ;  /* 0x0000000306137819 */ /* 0x000fc40000010207 */
[----:B------:R-:W-:Y:S01]  /*16c0*/  P2R R9, PR, RZ, 0x10 ;  /* 0x00000010ff097803 */ /* 0x000fe20000000000 */
[----:B------:R-:W-:Y:S01]  /*16d0*/  IMAD R13, R2, R7, R8 ;  /* 0x00000007020d7224 */ /* 0x000fe200078e0208 */
[----:B------:R-:W-:Y:S01]  /*16e0*/  ISETP.GT.AND P0, PT, R16, RZ, P4 ;  /* 0x000000ff1000720c */ /* 0x000fe20002704270 */
[C---:B------:R-:W-:Y:S01]  /*16f0*/  IMAD.SHL.U32 R17, R6.reuse, 0x40, RZ ;  /* 0x0000004006117824 */ /* 0x040fe200078e00ff */
[----:B------:R-:W-:Y:S01]  /*1700*/  SHF.L.U64.HI R18, R6, 0x6, R7 ;  /* 0x0000000606127819 */ /* 0x000fe20000010207 */
[----:B------:R-:W-:Y:S01]  /*1710*/  IMAD.IADD R13, R11, 0x1, R13 ;  /* 0x000000010b0d7824 */ /* 0x000fe200078e020d */
[----:B------:R-:W-:Y:S09]  /*1720*/  @!P1 BRA `(.L_x_22) ;  /* 0x0000003000209947 */ /* 0x000ff20003800000 */
[----:B------:R-:W-:Y:S01]  /*1730*/  ULDC.64 UR6, c[0x0][0x630] ;  /* 0x00018c0000067ab9 */ /* 0x000fe20000000a00 */
[----:B------:R-:W-:Y:S01]  /*1740*/  ULDC.64 UR8, c[0x0][0x628] ;  /* 0x00018a0000087ab9 */ /* 0x000fe20000000a00 */
[----:B------:R-:W-:Y:S01]  /*1750*/  IMAD R21, R3, UR6, RZ ;  /* 0x0000000603157c24 */ /* 0x000fe2000f8e02ff */
[----:B------:R-:W-:Y:S01]  /*1760*/  ULDC.64 UR4, c[0x0][0x650] ;  /* 0x0001940000047ab9 */ /* 0x000fe20000000a00 */
[----:B------:R-:W-:-:S04]  /*1770*/  IMAD.WIDE.U32 R8, R2, UR6, R4 ;  /* 0x0000000602087c25 */ /* 0x000fc8000f8e0004 */
[----:B------:R-:W-:Y:S01]  /*1780*/  IMAD R21, R2, UR7, R21 ;  /* 0x0000000702157c24 */ /* 0x000fe2000f8e0215 */
[----:B------:R-:W-:-:S03]  /*1790*/  LEA R6, P1, R8, UR8, 0x2 ;  /* 0x0000000808067c11 */ /* 0x000fc6000f8210ff */
[----:B------:R-:W-:-:S05]  /*17a0*/  IMAD.IADD R7, R9, 0x1, R21 ;  /* 0x0000000109077824 */ /* 0x000fca00078e0215 */
[----:B------:R-:W-:-:S05]  /*17b0*/  LEA.HI.X R7, R8, UR9, R7, 0x2, P1 ;  /* 0x0000000908077c11 */ /* 0x000fca00088f1407 */
[----:B------:R-:W2:Y:S01]  /*17c0*/  @P0 LDG.E.LTC128B R11, desc[UR12][R6.64] ;  /* 0x0000000c060b0981 */ /* 0x000ea2000c1e1920 */
[----:B------:R-:W-:Y:S01]  /*17d0*/  ISETP.GT.AND P3, PT, R15, 0x1, PT ;  /* 0x000000010f00780c */ /* 0x000fe20003f64270 */
[----:B------:R-:W-:Y:S01]  /*17e0*/  BSSY B0, `(.L_x_23) ;  /* 0x000000d000007945 */ /* 0x000fe20003800000 */
[----:B------:R-:W-:Y:S02]  /*17f0*/  LEA R8, P2, R10, UR4, 0x2 ;  /* 0x000000040a087c11 */ /* 0x000fe4000f8410ff */
[----:B------:R-:W-:Y:S02]  /*1800*/  ISETP.GT.AND P1, PT, R16, RZ, P3 ;  /* 0x000000ff1000720c */ /* 0x000fe40001f24270 */
[----:B--2---:R-:W-:Y:S01]  /*1810*/  LOP3.LUT R9, R11, 0xffffe000, RZ, 0xc0, !PT ;  /* 0xffffe0000b097812 */ /* 0x004fe200078ec0ff */
[----:B------:R-:W-:-:S04]  /*1820*/  IMAD.MOV.U32 R22, RZ, RZ, R11 ;  /* 0x000000ffff167224 */ /* 0x000fc800078e000b */
[----:B------:R-:W-:-:S04]  /*1830*/  FMUL R9, R9, R14 ;  /* 0x0000000e09097220 */ /* 0x000fc80000400000 */
[----:B------:R-:W-:Y:S01]  /*1840*/  FFMA R23, R56, R0, R9 ;  /* 0x0000000038177223 */ /* 0x000fe20000000009 */
[----:B------:R-:W-:Y:S02]  /*1850*/  P2R R9, PR, RZ, 0x8 ;  /* 0x00000008ff097803 */ /* 0x000fe40000000000 */
[----:B------:R-:W-:Y:S02]  /*1860*/  LEA.HI.X R9, R10, UR5, R13, 0x2, P2 ;  /* 0x000000050a097c11 */ /* 0x000fe400090f140d */
[----:B------:R-:W-:-:S05]  /*1870*/  F2FP.TF32.F32.PACK_B R23, R23 ;  /* 0x00000017ff17723e */ /* 0x000fca00024050ff */
[----:B------:R0:W-:Y:S01]  /*1880*/  @P0 STG.E desc[UR12][R8.64], R23 ;  /* 0x0000001708000986 */ /* 0x0001e2000c10190c */
[----:B------:R-:W-:Y:S05]  /*1890*/  @!P1 BRA `(.L_x_24) ;  /* 0x0000000000049947 */ /* 0x000fea0003800000 */
[----:B------:R1:W5:Y:S02]  /*18a0*/  LDG.E.LTC128B R22, desc[UR12][R6.64+0x4] ;  /* 0x0000040c06167981 */ /* 0x000364000c1e1920 */
.L_x_24:
[----:B------:R-:W-:Y:S05]  /*18b0*/  BSYNC B0 ;  /* 0x0000000000007941 */ /* 0x000fea0003800000 */
.L_x_23:
[----:B------:R-:W-:Y:S01]  /*18c0*/  USHF.L.U32 UR4, UR6, 0x3, URZ ;  /* 0x0000000306047899 */ /* 0x000fe2000800063f */
[----:B0----5:R-:W-:Y:S01]  /*18d0*/  LOP3.LUT R23, R22, 0xffffe000, RZ, 0xc0, !PT ;  /* 0xffffe00016177812 */ /* 0x021fe200078ec0ff */
[----:B------:R-:W-:Y:S01]  /*18e0*/  USHF.L.U64.HI UR5, UR6, 0x3, UR7 ;  /* 0x0000000306057899 */ /* 0x000fe20008010207 */
[----:B------:R-:W-:-:S03]  /*18f0*/  ISETP.GT.AND P0, PT, R16, 0x8, P4 ;  /* 0x000000081000780c */ /* 0x000fc60002704270 */
[----:B------:R-:W-:Y:S02]  /*1900*/  IMAD.U32 R10, RZ, RZ, UR4 ;  /* 0x00000004ff0a7e24 */ /* 0x000fe4000f8e00ff */
[----:B------:R-:W-:Y:S01]  /*1910*/  FMUL R56, R23, R14 ;  /* 0x0000000e17387220 */ /* 0x000fe20000400000 */
[----:B------:R-:W-:-:S03]  /*1920*/  IMAD.U32 R11, RZ, RZ, UR5 ;  /* 0x00000005ff0b7e24 */ /* 0x000fc6000f8e00ff */
[----:B------:R-:W-:Y:S01]  /*1930*/  FFMA R57, R57, R0, R56 ;  /* 0x0000000039397223 */ /* 0x000fe20000000038 */
[----:B------:R-:W-:-:S04]  /*1940*/  IMAD.WIDE.U32 R12, R2, UR6, R10 ;  /* 0x00000006020c7c25 */ /* 0x000fc8000f8e000a */
[----:B------:R-:W-:Y:S02]  /*1950*/  F2FP.TF32.F32.PACK_B R57, R57 ;  /* 0x00000039ff39723e */ /* 0x000fe400024050ff */
[----:B------:R-:W-:-:S03]  /*1960*/  IADD3 R23, P2, R4, R12, RZ ;  /* 0x0000000c04177210 */ /* 0x000fc60007f5e0ff */
[----:B------:R0:W-:Y:S01]  /*1970*/  @P1 STG.E desc[UR12][R8.64+0x4], R57 ;  /* 0x0000043908001986 */ /* 0x0001e2000c10190c */
[----:B------:R-:W-:Y:S02]  /*1980*/  IADD3.X R56, R5, R21, R13, P2, !PT ;  /* 0x0000001505387210 */ /* 0x000fe400017fe40d */
[----:B------:R-:W-:-:S04]  /*1990*/  LEA R12, P2, R23, UR8, 0x2 ;  /* 0x00000008170c7c11 */ /* 0x000fc8000f8410ff */
[----:B------:R-:W-:-:S05]  /*19a0*/  LEA.HI.X R13, R23, UR9, R56, 0x2, P2 ;  /* 0x00000009170d7c11 */ /* 0x000fca00090f1438 */
[----:B------:R-:W2:Y:S01]  /*19b0*/  @P0 LDG.E.LTC128B R22, desc[UR12][R12.64] ;  /* 0x0000000c0c160981 */ /* 0x000ea2000c1e1920 */
[C---:B------:R-:W-:Y:S01]  /*19c0*/  IMAD.SHL.U32 R23, R20.reuse, 0x4, RZ ;  /* 0x0000000414177824 */ /* 0x040fe200078e00ff */
[----:B------:R-:W-:Y:S01]  /*19d0*/  SHF.L.U64.HI R19, R20, 0x2, R19 ;  /* 0x0000000214137819 */ /* 0x000fe20000010213 */
[----:B------:R-:W-:Y:S01]  /*19e0*/  BSSY B0, `(.L_x_25) ;  /* 0x000000b000007945 */ /* 0x000fe20003800000 */
[----:B------:R-:W-:Y:S02]  /*19f0*/  ISETP.GT.AND P1, PT, R16, 0x8, P3 ;  /* 0x000000081000780c */ /* 0x000fe40001f24270 */
[----:B------:R-:W-:Y:S02]  /*1a00*/  IADD3 R20, P2, R23, R8, RZ ;  /* 0x0000000817147210 */ /* 0x000fe40007f5e0ff */
[----:B--2---:R-:W-:-:S05]  /*1a10*/  LOP3.LUT R21, R22, 0xffffe000, RZ, 0xc0, !PT ;  /* 0xffffe00016157812 */ /* 0x004fca00078ec0ff */
[----:B------:R-:W-:-:S04]  /*1a20*/  FMUL R21, R21, R14 ;  /* 0x0000000e15157220 */ /* 0x000fc80000400000 */
[----:B------:R-:W-:Y:S01]  /*1a30*/  FFMA R89, R58, R0, R21 ;  /* 0x000000003a597223 */ /* 0x000fe20000000015 */
[----:B------:R-:W-:-:S04]  /*1a40*/  IMAD.X R21, R19, 0x1, R9, P2 ;  /* 0x0000000113157824 */ /* 0x000fc800010e0609 */
[----:B------:R-:W-:-:S05]  /*1a50*/  F2FP.TF32.F32.PACK_B R89, R89 ;  /* 0x00000059ff59723e */ /* 0x000fca00024050ff */
[----:B------:R0:W-:Y:S01]  /*1a60*/  @P0 STG.E desc[UR12][R20.64], R89 ;  /* 0x0000005914000986 */ /* 0x0001e2000c10190c */
[----:B------:R-:W-:Y:S05]  /*1a70*/  @!P1 BRA `(.L_x_26) ;  /* 0x0000000000049947 */ /* 0x000fea0003800000 */
[----:B------:R2:W5:Y:S02]  /*1a80*/  LDG.E.LTC128B R22, desc[UR12][R12.64+0x4] ;  /* 0x0000040c0c167981 */ /* 0x000564000c1e1920 */
.L_x_26:
[----:B------:R-:W-:Y:S05]  /*1a90*/  BSYNC B0 ;  /* 0x0000000000007941 */ /* 0x000fea0003800000 */
.L_x_25:
[----:B0----5:R-:W-:Y:S01]  /*1aa0*/  LOP3.LUT R57, R22, 0xffffe000, RZ, 0xc0, !PT ;  /* 0xffffe00016397812 */ /* 0x021fe200078ec0ff */
[----:B------:R-:W-:Y:S01]  /*1ab0*/  BSSY B0, `(.L_x_27) ;  /* 0x000000a000007945 */ /* 0x000fe20003800000 */
[----:B------:R-:W-:-:S03]  /*1ac0*/  ISETP.GT.AND P3, PT, R15, 0x8, PT ;  /* 0x000000080f00780c */ /* 0x000fc60003f64270 */
[----:B------:R-:W-:Y:S01]  /*1ad0*/  FMUL R56, R57, R14 ;  /* 0x0000000e39387220 */ /* 0x000fe20000400000 */
[----:B------:R-:W-:-:S03]  /*1ae0*/  ISETP.GT.AND P0, PT, R16, RZ, P3 ;  /* 0x000000ff1000720c */ /* 0x000fc60001f04270 */
[----:B------:R-:W-:Y:S01]  /*1af0*/  FFMA R59, R59, R0, R56 ;  /* 0x000000003b3b7223 */ /* 0x000fe20000000038 */
[----:B------:R-:W-:-:S04]  /*1b00*/  P2R R56, PR, RZ, 0x8 ;  /* 0x00000008ff387803 */ /* 0x000fc80000000000 */
[----:B------:R-:W-:-:S05]  /*1b10*/  F2FP.TF32.F32.PACK_B R59, R59 ;  /* 0x0000003bff3b723e */ /* 0x000fca00024050ff */
[----:B------:R0:W-:Y:S01]  /*1b20*/  @P1 STG.E desc[UR12][R20.64+0x4], R59 ;  /* 0x0000043b14001986 */ /* 0x0001e2000c10190c */
[----:B------:R-:W-:Y:S05]  /*1b30*/  @!P0 BRA `(.L_x_28) ;  /* 0x0000000000048947 */ /* 0x000fea0003800000 */
[----:B------:R3:W5:Y:S02]  /*1b40*/  LDG.E.LTC128B R22, desc[UR12][R6.64+0x20] ;  /* 0x0000200c06167981 */ /* 0x000764000c1e1920 */
.L_x_28:
[----:B------:R-:W-:Y:S05]  /*1b50*/  BSYNC B0 ;  /* 0x0000000000007941 */ /* 0x000fea0003800000 */
.L_x_27:
[----:B-----5:R-:W-:Y:S01]  /*1b60*/  LOP3.LUT R57, R22, 0xffffe000, RZ, 0xc0, !PT ;  /* 0xffffe00016397812 */ /* 0x020fe200078ec0ff */
[----:B------:R-:W-:Y:S01]  /*1b70*/  BSSY B0, `(.L_x_29) ;  /* 0x000000a000007945 */ /* 0x000fe20003800000 */
[----:B------:R-:W-:-:S03]  /*1b80*/  ISETP.GT.AND P2, PT, R15, 0x9, PT ;  /* 0x000000090f00780c */ /* 0x000fc60003f44270 */
[----:B------:R-:W-:Y:S01]  /*1b90*/  FMUL R57, R57, R14 ;  /* 0x0000000e39397220 */ /* 0x000fe20000400000 */
[----:B------:R-:W-:Y:S02]  /*1ba0*/  ISETP.GT.AND P1, PT, R16, RZ, P2 ;  /* 0x000000ff1000720c */ /* 0x000fe40001724270 */
[----:B------:R-:W-:Y:S01]  /*1bb0*/  P2R R56, PR, RZ, 0x4 ;  /* 0x00000004ff387803 */ /* 0x000fe20000000000 */
[----:B------:R-:W-:-:S05]  /*1bc0*/  FFMA R57, R60, R0, R57 ;  /* 0x000000003c397223 */ /* 0x000fca0000000039 */
[----:B------:R-:W-:-:S05]  /*1bd0*/  F2FP.TF32.F32.PACK_B R57, R57 ;  /* 0x00000039ff39723e */ /* 0x000fca00024050ff */
[----:B------:R4:W-:Y:S01]  /*1be0*/  @P0 STG.E desc[UR12][R8.64+0x20], R57 ;  /* 0x0000203908000986 */ /* 0x0009e2000c10190c */
[----:B------:R-:W-:Y:S05]  /*1bf0*/  @!P1 BRA `(.L_x_30) ;  /* 0x0000000000049947 */ /* 0x000fea0003800000 */
[----:B------:R0:W5:Y:S02]  /*1c00*/  LDG.E.LTC128B R22, desc[UR12][R6.64+0x24] ;  /* 0x0000240c06167981 */ /* 0x000164000c1e1920 */
.L_x_30:
[----:B------:R-:W-:Y:S05]  /*1c10*/  BSYNC B0 ;  /* 0x0000000000007941 */ /* 0x000fea0003800000 */
.L_x_29:
[----:B----45:R-:W-:Y:S01]  /*1c20*/  LOP3.LUT R57, R22, 0xffffe000, RZ, 0xc0, !PT ;  /* 0xffffe00016397812 */ /* 0x030fe200078ec0ff */
[----:B------:R-:W-:Y:S01]  /*1c30*/  BSSY B0, `(.L_x_31) ;  /* 0x0000008000007945 */ /* 0x000fe20003800000 */
[----:B------:R-:W-:-:S03]  /*1c40*/  ISETP.GT.AND P0, PT, R16, 0x8, P3 ;  /* 0x000000081000780c */ /* 0x000fc60001f04270 */
[----:B------:R-:W-:-:S04]  /*1c50*/  FMUL R56, R57, R14 ;  /* 0x0000000e39387220 */ /* 0x000fc80000400000 */
[----:B------:R-:W-:-:S05]  /*1c60*/  FFMA R61, R61, R0, R56 ;  /* 0x000000003d3d7223 */ /* 0x000fca0000000038 */
[----:B------:R-:W-:-:S05]  /*1c70*/  F2FP.TF32.F32.PACK_B R61, R61 ;  /* 0x0000003dff3d723e */ /* 0x000fca00024050ff */
[----:B------:R4:W-:Y:S01]  /*1c80*/  @P1 STG.E desc[UR12][R8.64+0x24], R61 ;  /* 0x0000243d08001986 */ /* 0x0009e2000c10190c */
[----:B------:R-:W-:Y:S05]  /*1c90*/  @!P0 BRA `(.L_x_32) ;  /* 0x0000000000048947 */ /* 0x000fea0003800000 */
[----:B------:R0:W5:Y:S02]  /*1ca0*/  LDG.E.LTC128B R22, desc[UR12][R12.64+0x20] ;  /* 0x0000200c0c167981 */ /* 0x000164000c1e1920 */
.L_x_32:
[----:B------:R-:W-:Y:S05]  /*1cb0*/  BSYNC B0 ;  /* 0x0000000000007941 */ /* 0x000fea0003800000 */
.L_x_31:
[----:B-----5:R-:W-:Y:S01]  /*1cc0*/  LOP3.LUT R57, R22, 0xffffe000, RZ, 0xc0, !PT ;  /* 0xffffe00016397812 */ /* 0x020fe200078ec0ff */
[----:B------:R-:W-:Y:S01]  /*1cd0*/  BSSY B0, `(.L_x_33) ;  /* 0x0000009000007945 */ /* 0x000fe20003800000 */
[----:B------:R-:W-:-:S03]  /*1ce0*/  ISETP.GT.AND P1, PT, R16, 0x8, P2 ;  /* 0x000000081000780c */ /* 0x000fc60001724270 */
[----:B------:R-:W-:-:S04]  /*1cf0*/  FMUL R57, R57, R14 ;  /* 0x0000000e39397220 */ /* 0x000fc80000400000 */
[----:B0-----:R-:W-:Y:S01]  /*1d00*/  FFMA R59, R62, R0, R57 ;  /* 0x000000003e3b7223 */ /* 0x001fe20000000039 */
[----:B------:R-:W-:-:S04]  /*1d10*/  IMAD.SHL.U32 R57, R17, 0x4, RZ ;  /* 0x0000000411397824 */ /* 0x000fc800078e00ff */
[----:B------:R-:W-:-:S05]  /*1d20*/  F2FP.TF32.F32.PACK_B R59, R59 ;  /* 0x0000003bff3b723e */ /* 0x000fca00024050ff */
[----:B------:R0:W-:Y:S01]  /*1d30*/  @P0 STG.E desc[UR12][R20.64+0x20], R59 ;  /* 0x0000203b14000986 */ /* 0x0001e2000c10190c */
[----:B------:R-:W-:Y:S05]  /*1d40*/  @!P1 BRA `(.L_x_34) ;  /* 0x0000000000049947 */ /* 0x000fea0003800000 */
[----:B------:R0:W5:Y:S02]  /*1d50*/  LDG.E.LTC128B R22, desc[UR12][R12.64+0x24] ;  /* 0x0000240c0c167981 */ /* 0x000164000c1e1920 */
.L_x_34:
[----:B------:R-:W-:Y:S05]  /*1d60*/  BSYNC B0 ;  /* 0x0000000000007941 */ /* 0x000fea0003800000 */
.L_x_33:
[----:B0----5:R-:W-:Y:S01]  /*1d70*/  LOP3.LUT R59, R22, 0xffffe000, RZ, 0xc0, !PT ;  /* 0xffffe000163b7812 */ /* 0x021fe200078ec0ff */
[----:B------:R-:W-:Y:S01]  /*1d80*/  BSSY B0, `(.L_x_35) ;  /* 0x000000d000007945 */ /* 0x000fe20003800000 */
[----:B------:R-:W-:Y:S02]  /*1d90*/  SHF.L.U64.HI R17, R17, 0x2, R18 ;  /* 0x0000000211117819 */ /* 0x000fe40000010212 */
[----:B------:R-:W-:Y:S01]  /*1da0*/  IADD3 R18, P0, P2, R57, R8, R23 ;  /* 0x0000000839127210 */ /* 0x000fe20007a1e017 */
[----:B------:R-:W-:Y:S01]  /*1db0*/  FMUL R56, R59, R14 ;  /* 0x0000000e3b387220 */ /* 0x000fe20000400000 */
[----:B------:R-:W-:Y:S02]  /*1dc0*/  ISETP.GT.AND P3, PT, R15, 0x10, PT ;  /* 0x000000100f00780c */ /* 0x000fe40003f64270 */
[----:B------:R-:W-:Y:S01]  /*1dd0*/  IADD3.X R19, R17, R9, R19, P0, P2 ;  /* 0x0000000911137210 */ /* 0x000fe200007e4413 */
[----:B------:R-:W-:Y:S01]  /*1de0*/  FFMA R63, R63, R0, R56 ;  /* 0x000000003f3f7223 */ /* 0x000fe20000000038 */
[----:B------:R-:W-:-:S02]  /*1df0*/  ISETP.GT.AND P0, PT, R16, RZ, P3 ;  /* 0x000000ff1000720c */ /* 0x000fc40001f04270 */
[----:B------:R-:W-:Y:S02]  /*1e00*/  P2R R23, PR, RZ, 0x8 ;  /* 0x00000008ff177803 */ /* 0x000fe40000000000 */
[----:B------:R-:W-:-:S05]  /*1e10*/  F2FP.TF32.F32.PACK_B R63, R63 ;  /* 0x0000003fff3f723e */ /* 0x000fca00024050ff */
[----:B------:R0:W-:Y:S04]  /*1e20*/  @P1 STG.E desc[UR12][R20.64+0x24], R63 ;  /* 0x0000243f14001986 */ /* 0x0001e8000c10190c */
[----:B------:R-:W-:Y:S05]  /*1e30*/  @!P0 BRA `(.L_x_36) ;  /* 0x0000000000048947 */ /* 0x000fea0003800000 */
[----:B------:R0:W5:Y:S02]  /*1e40*/  LDG.E.LTC128B R22, desc[UR12][R6.64+0x40] ;  /* 0x0000400c06167981 */ /* 0x000164000c1e1920 */
.L_x_36:
[----:B------:R-:W-:Y:S05]  /*1e50*/  BSYNC B0 ;  /* 0x0000000000007941 */ /* 0x000fea0003800000 */
.L_x_35:
[----:B-----5:R-:W-:Y:S01]  /*1e60*/  LOP3.LUT R23, R22, 0xffffe000, RZ, 0xc0, !PT ;  /* 0xffffe00016177812 */ /* 0x020fe200078ec0ff */
[----:B------:R-:W-:Y:S01]  /*1e70*/  BSSY B0, `(.L_x_37) ;  /* 0x000000a000007945 */ /* 0x000fe20003800000 */
[----:B------:R-:W-:-:S03]  /*1e80*/  ISETP.GT.AND P1, PT, R15, 0x11, PT ;  /* 0x000000110f00780c */ /* 0x000fc60003f24270 */
[----:B------:R-:W-:-:S04]  /*1e90*/  FMUL R23, R23, R14 ;  /* 0x0000000e17177220 */ /* 0x000fc80000400000 */
[----:B------:R-:W-:-:S05]  /*1ea0*/  FFMA R23, R64, R0, R23 ;  /* 0x0000000040177223 */ /* 0x000fca0000000017 */
[----:B------:R-:W-:-:S05]  /*1eb0*/  F2FP.TF32.F32.PACK_B R23, R23 ;  /* 0x00000017ff17723e */ /* 0x000fca00024050ff */
[----:B------:R1:W-:Y:S01]  /*1ec0*/  @P0 STG.E desc[UR12][R8.64+0x40], R23 ;  /* 0x0000401708000986 */ /* 0x0003e2000c10190c */
[----:B------:R-:W-:Y:S02]  /*1ed0*/  ISETP.GT.AND P0, PT, R16, RZ, P1 ;  /* 0x000000ff1000720c */ /* 0x000fe40000f04270 */
[----:B-1----:R-:W-:-:S11]  /*1ee0*/  P2R R23, PR, RZ, 0x2 ;  /* 0x00000002ff177803 */ /* 0x002fd60000000000 */
[----:B------:R-:W-:Y:S05]  /*1ef0*/  @!P0 BRA `(.L_x_38) ;  /* 0x0000000000048947 */ /* 0x000fea0003800000 */
[----:B------:R1:W5:Y:S02]  /*1f00*/  LDG.E.LTC128B R22, desc[UR12][R6.64+0x44] ;  /* 0x0000440c06167981 */ /* 0x000364000c1e1920 */
.L_x_38:
[----:B------:R-:W-:Y:S05]  /*1f10*/  BSYNC B0 ;  /* 0x0000000000007941 */ /* 0x000fea0003800000 */
.L_x_37:
[----:B-----5:R-:W-:Y:S01]  /*1f20*/  LOP3.LUT R23, R22, 0xffffe000, RZ, 0xc0, !PT ;  /* 0xffffe00016177812 */ /* 0x020fe200078ec0ff */
[----:B------:R-:W-:Y:S04]  /*1f30*/  BSSY B0, `(.L_x_39) ;  /* 0x0000008000007945 */ /* 0x000fe80003800000 */
[----:B------:R-:W-:-:S04]  /*1f40*/  FMUL R56, R23, R14 ;  /* 0x0000000e17387220 */ /* 0x000fc80000400000 */
[----:B------:R-:W-:-:S05]  /*1f50*/  FFMA R65, R65, R0, R56 ;  /* 0x0000000041417223 */ /* 0x000fca0000000038 */
[----:B------:R-:W-:-:S05]  /*1f60*/  F2FP.TF32.F32.PACK_B R65, R65 ;  /* 0x00000041ff41723e */ /* 0x000fca00024050ff */
[----:B------:R0:W-:Y:S01]  /*1f70*/  @P0 STG.E desc[UR12][R8.64+0x44], R65 ;  /* 0x0000444108000986 */ /* 0x0001e2000c10190c */
[----:B------:R-:W-:-:S13]  /*1f80*/  ISETP.GT.AND P0, PT, R16, 0x8, P3 ;  /* 0x000000081000780c */ /* 0x000fda0001f04270 */
[----:B0-----:R-:W-:Y:S05]  /*1f90*/  @!P0 BRA `(.L_x_40) ;  /* 0x0000000000048947 */ /* 0x001fea0003800000 */
[----:B------:R0:W5:Y:S02]  /*1fa0*/  LDG.E.LTC128B R22, desc[UR12][R12.64+0x40] ;  /* 0x0000400c0c167981 */ /* 0x000164000c1e1920 */
.L_x_40:
[----:B------:R-:W-:Y:S05]  /*1fb0*/  BSYNC B0 ;  /* 0x0000000000007941 */ /* 0x000fea0003800000 */
.L_x_39:
[----:B-----5:R-:W-:Y:S01]  /*1fc0*/  LOP3.LUT R23, R22, 0xffffe000, RZ, 0xc0, !PT ;  /* 0xffffe00016177812 */ /* 0x020fe200078ec0ff */
[----:B------:R-:W-:Y:S01]  /*1fd0*/  BSSY B0, `(.L_x_41) ;  /* 0x000000b000007945 */ /* 0x000fe20003800000 */
[----:B------:R-:W-:-:S03]  /*1fe0*/  IMAD.MOV.U32 R56, RZ, RZ, R22 ;  /* 0x000000ffff387224 */ /* 0x000fc600078e0016 */
[----:B------:R-:W-:-:S04]  /*1ff0*/  FMUL R23, R23, R14 ;  /* 0x0000000e17177220 */ /* 0x000fc80000400000 */
[----:B----4-:R-:W-:-:S05]  /*2000*/  FFMA R61, R66, R0, R23 ;  /* 0x00000000423d7223 */ /* 0x010fca0000000017 */
[----:B------:R-:W-:-:S05]  /*2010*/  F2FP.TF32.F32.PACK_B R61, R61 ;  /* 0x0000003dff3d723e */ /* 0x000fca00024050ff */
[----:B------:R4:W-:Y:S01]  /*2020*/  @P0 STG.E desc[UR12][R20.64+0x40], R61 ;  /* 0x0000403d14000986 */ /* 0x0009e2000c10190c */
[----:B------:R-:W-:-:S05]  /*2030*/  IADD3 R59, P0, R2, 0x40, RZ ;  /* 0x00000040023b7810 */ /* 0x000fca0007f1e0ff */
[----:B------:R-:W-:Y:S01]  /*2040*/  IMAD.X R23, RZ, RZ, R3, P0 ;  /* 0x000000ffff177224 */ /* 0x000fe200000e0603 */
[----:B------:R-:W-:-:S13]  /*2050*/  ISETP.GT.AND P0, PT, R16, 0x8, P1 ;  /* 0x000000081000780c */ /* 0x000fda0000f04270 */
[----:B----4-:R-:W-:Y:S05]  /*2060*/  @!P0 BRA `(.L_x_42) ;  /* 0x0000000000048947 */ /* 0x010fea0003800000 */
[----:B------:R4:W5:Y:S02]  /*2070*/  LDG.E.LTC128B R56, desc[UR12][R12.64+0x44] ;  /* 0x0000440c0c387981 */ /* 0x000964000c1e1920 */
.L_x_42:
[----:B------:R-:W-:Y:S05]  /*2080*/  BSYNC B0 ;  /* 0x0000000000007941 */ /* 0x000fea0003800000 */
.L_x_41:
[----:B-----5:R-:W-:Y:S01]  /*2090*/  LOP3.LUT R3, R56, 0xffffe000, RZ, 0xc0, !PT ;  /* 0xffffe00038037812 */ /* 0x020fe200078ec0ff */
[----:B------:R-:W-:Y:S01]  /*20a0*/  IMAD.WIDE.U32 R10, R59, UR6, R10 ;  /* 0x000000063b0a7c25 */ /* 0x000fe2000f8e000a */
[----:B------:R-:W-:Y:S01]  /*20b0*/  ISETP.GT.AND P2, PT, R15, 0x18, PT ;  /* 0x000000180f00780c */ /* 0x000fe20003f44270 */
[----:B------:R-:W-:Y:S02]  /*20c0*/  BSSY B0, `(.L_x_43) ;  /* 0x0000013000007945 */ /* 0x000fe40003800000 */
[----:B------:R-:W-:-:S04]  /*20d0*/  FMUL R2, R3, R14 ;  /* 0x0000000e03027220 */ /* 0x000fc80000400000 */
[----:B------:R-:W-:Y:S01]  /*20e0*/  FFMA R67, R67, R0, R2 ;  /* 0x0000000043437223 */ /* 0x000fe20000000002 */
[----:B------:R-:W-:Y:S02]  /*20f0*/  IMAD R2, R23, UR6, RZ ;  /* 0x0000000617027c24 */ /* 0x000fe4000f8e02ff */
[C---:B------:R-:W-:Y:S02]  /*2100*/  IMAD.WIDE.U32 R22, R59.reuse, UR6, R4 ;  /* 0x000000063b167c25 */ /* 0x040fe4000f8e0004 */
[----:B------:R-:W-:Y:S02]  /*2110*/  F2FP.TF32.F32.PACK_B R67, R67 ;  /* 0x00000043ff43723e */ /* 0x000fe400024050ff */
[----:B------:R-:W-:-:S03]  /*2120*/  IMAD R61, R59, UR7, R2 ;  /* 0x000000073b3d7c24 */ /* 0x000fc6000f8e0202 */
[----:B------:R0:W-:Y:S01]  /*2130*/  @P0 STG.E desc[UR12][R20.64+0x44], R67 ;  /* 0x0000444314000986 */ /* 0x0001e2000c10190c */
[----:B------:R-:W-:Y:S01]  /*2140*/  IMAD.IADD R3, R23, 0x1, R61 ;  /* 0x0000000117037824 */ /* 0x000fe200078e023d */
[----:B------:R-:W-:-:S04]  /*2150*/  LEA R2, P0, R22, UR8, 0x2 ;  /* 0x0000000816027c11 */ /* 0x000fc8000f8010ff */
[----:B------:R-:W-:Y:S02]  /*2160*/  LEA.HI.X R3, R22, UR9, R3, 0x2, P0 ;  /* 0x0000000916037c11 */ /* 0x000fe400080f1403 */
[----:B------:R-:W-:-:S04]  /*2170*/  IADD3 R10, P0, R4, R10, RZ ;  /* 0x0000000a040a7210 */ /* 0x000fc80007f1e0ff */
[----:B------:R-:W-:Y:S02]  /*2180*/  IADD3.X R5, R5, R61, R11, P0, !PT ;  /* 0x0000003d05057210 */ /* 0x000fe400007fe40b */
[----:B------:R-:W-:-:S04]  /*2190*/  LEA R4, P0, R10, UR8, 0x2 ;  /* 0x000000080a047c11 */ /* 0x000fc8000f8010ff */
[----:B------:R-:W-:Y:S02]  /*21a0*/  LEA.HI.X R5, R10, UR9, R5, 0x2, P0 ;  /* 0x000000090a057c11 */ /* 0x000fe400080f1405 */
[----:B------:R-:W-:Y:S02]  /*21b0*/  ISETP.GT.AND P0, PT, R16, RZ, P2 ;  /* 0x000000ff1000720c */ /* 0x000fe40001704270 */
[----:B------:R-:W-:-:S11]  /*21c0*/  P2R R10, PR, RZ, 0x4 ;  /* 0x00000004ff0a7803 */ /* 0x000fd60000000000 */
[----:B0-----:R-:W-:Y:S05]  /*21d0*/  @!P0 BRA `(.L_x_44) ;  /* 0x0000000000048947 */ /* 0x001fea0003800000 */
[----:B------:R0:W5:Y:S02]  /*21e0*/  LDG.E.LTC128B R56, desc[UR12][R6.64+0x60] ;  /* 0x0000600c06387981 */ /* 0x000164000c1e1920 */
.L_x_44:
[----:B------:R-:W-:Y:S05]  /*21f0*/  BSYNC B0 ;  /* 0x0000000000007941 */ /* 0x000fea0003800000 */
.L_x_43:
[----:B-----5:R-:W-:Y:S01]  /*2200*/  LOP3.LUT R11, R56, 0xffffe000, RZ, 0xc0, !PT ;  /* 0xffffe000380b7812 */ /* 0x020fe200078ec0ff */
[----:B------:R-:W-:Y:S01]  /*2210*/  BSSY B0, `(.L_x_45) ;  /* 0x000000a000007945 */ /* 0x000fe20003800000 */
[----:B------:R-:W-:-:S03]  /*2220*/  ISETP.GT.AND P1, PT, R15, 0x19, PT ;  /* 0x000000190f00780c */ /* 0x000fc60003f24270 */
[----:B------:R-:W-:Y:S01]  /*2230*/  FMUL R11, R11, R14 ;  /* 0x0000000e0b0b7220 */ /* 0x000fe20000400000 */
[----:B------:R-:W-:-:S03]  /*2240*/  P2R R10, PR, RZ, 0x2 ;  /* 0x00000002ff0a7803 */ /* 0x000fc60000000000 */
[----:B------:R-:W-:-:S05]  /*2250*/  FFMA R11, R68, R0, R11 ;  /* 0x00000000440b7223 */ /* 0x000fca000000000b */
[----:B------:R-:W-:-:S05]  /*2260*/  F2FP.TF32.F32.PACK_B R11, R11 ;  /* 0x0000000bff0b723e */ /* 0x000fca00024050ff */
[----:B------:R0:W-:Y:S01]  /*2270*/  @P0 STG.E desc[UR12][R8.64+0x60], R11 ;  /* 0x0000600b08000986 */ /* 0x0001e2000c10190c */
[----:B------:R-:W-:-:S13]  /*2280*/  ISETP.GT.AND P0, PT, R16, RZ, P1 ;  /* 0x000000ff1000720c */ /* 0x000fda0000f04270 */
[----:B0-----:R-:W-:Y:S05]  /*2290*/  @!P0 BRA `(.L_x_46) ;  /* 0x0000000000048947 */ /* 0x001fea0003800000 */
[----:B------:R0:W5:Y:S02]  /*22a0*/  LDG.E.LTC128B R56, desc[UR12][R6.64+0x64] ;  /* 0x0000640c06387981 */ /* 0x000164000c1e1920 */
.L_x_46:
[----:B------:R-:W-:Y:S05]  /*22b0*/  BSYNC B0 ;  /* 0x0000000000007941 */ /* 0x000fea0003800000 */
.L_x_45:
        /* <DEDUP_REMOVED lines=9> */
.L_x_48:
[----:B------:R-:W-:Y:S05]  /*2350*/  BSYNC B0 ;  /* 0x0000000000007941 */ /* 0x000fea0003800000 */
.L_x_47:
        /* <DEDUP_REMOVED lines=9> */
.L_x_50:
[----:B------:R-:W-:Y:S05]  /*23f0*/  BSYNC B0 ;  /* 0x0000000000007941 */ /* 0x000fea0003800000 */
.L_x_49:
[----:B-----5:R-:W-:Y:S01]  /*2400*/  LOP3.LUT R11, R56, 0xffffe000, RZ, 0xc0, !PT ;  /* 0xffffe000380b7812 */ /* 0x020fe200078ec0ff */
[----:B------:R-:W-:Y:S01]  /*2410*/  BSSY B0, `(.L_x_51) ;  /* 0x000000a000007945 */ /* 0x000fe20003800000 */
[----:B------:R-:W-:-:S03]  /*2420*/  ISETP.GT.AND P2, PT, R15, 0x20, PT ;  /* 0x000000200f00780c */ /* 0x000fc60003f44270 */
[----:B------:R-:W-:-:S04]  /*2430*/  FMUL R10, R11, R14 ;  /* 0x0000000e0b0a7220 */ /* 0x000fc80000400000 */
[----:B------:R-:W-:Y:S01]  /*2440*/  FFMA R71, R71, R0, R10 ;  /* 0x0000000047477223 */ /* 0x000fe2000000000a */
[----:B------:R-:W-:-:S04]  /*2450*/  P2R R10, PR, RZ, 0x4 ;  /* 0x00000004ff0a7803 */ /* 0x000fc80000000000 */
[----:B------:R-:W-:-:S05]  /*2460*/  F2FP.TF32.F32.PACK_B R71, R71 ;  /* 0x00000047ff47723e */ /* 0x000fca00024050ff */
[----:B------:R0:W-:Y:S01]  /*2470*/  @P0 STG.E desc[UR12][R20.64+0x64], R71 ;  /* 0x0000644714000986 */ /* 0x0001e2000c10190c */
[----:B------:R-:W-:-:S13]  /*2480*/  ISETP.GT.AND P0, PT, R16, RZ, P2 ;  /* 0x000000ff1000720c */ /* 0x000fda0001704270 */
[----:B0-----:R-:W-:Y:S05]  /*2490*/  @!P0 BRA `(.L_x_52) ;  /* 0x0000000000048947 */ /* 0x001fea0003800000 */
[----:B------:R0:W5:Y:S02]  /*24a0*/  LDG.E.LTC128B R56, desc[UR12][R6.64+0x80] ;  /* 0x0000800c06387981 */ /* 0x000164000c1e1920 */
.L_x_52:
[----:B------:R-:W-:Y:S05]  /*24b0*/  BSYNC B0 ;  /* 0x0000000000007941 */ /* 0x000fea0003800000 */
.L_x_51:
        /* <DEDUP_REMOVED lines=11> */
.L_x_54:
[----:B------:R-:W-:Y:S05]  /*2570*/  BSYNC B0 ;  /* 0x0000000000007941 */ /* 0x000fea0003800000 */
.L_x_53:
        /* <DEDUP_REMOVED lines=9> */
.L_x_56:
[----:B------:R-:W-:Y:S05]  /*2610*/  BSYNC B0 ;  /* 0x0000000000007941 */ /* 0x000fea0003800000 */
.L_x_55:
        /* <DEDUP_REMOVED lines=9> */
.L_x_58:
[----:B------:R-:W-:Y:S05]  /*26b0*/  BSYNC B0 ;  /* 0x0000000000007941 */ /* 0x000fea0003800000 */
.L_x_57:
        /* <DEDUP_REMOVED lines=11> */
.L_x_60:
[----:B------:R-:W-:Y:S05]  /*2770*/  BSYNC B0 ;  /* 0x0000000000007941 */ /* 0x000fea0003800000 */
.L_x_59:
[----:B-----5:R-:W-:Y:S01]  /*2780*/  LOP3.LUT R11, R56, 0xffffe000, RZ, 0xc0, !PT ;  /* 0xffffe000380b7812 */ /* 0x020fe200078ec0ff */
[----:B------:R-:W-:Y:S01]  /*2790*/  BSSY B0, `(.L_x_61) ;  /* 0x0000009000007945 */ /* 0x000fe20003800000 */
[----:B------:R-:W-:-:S03]  /*27a0*/  ISETP.GT.AND P4, PT, R15, 0x29, PT ;  /* 0x000000290f00780c */ /* 0x000fc60003f84270 */
[----:B------:R-:W-:-:S04]  /*27b0*/  FMUL R11, R11, R14 ;  /* 0x0000000e0b0b7220 */ /* 0x000fc80000400000 */
[----:B------:R-:W-:-:S05]  /*27c0*/  FFMA R11, R76, R0, R11 ;  /* 0x000000004c0b7223 */ /* 0x000fca000000000b */
[----:B------:R-:W-:-:S05]  /*27d0*/  F2FP.TF32.F32.PACK_B R11, R11 ;  /* 0x0000000bff0b723e */ /* 0x000fca00024050ff */
[----:B------:R0:W-:Y:S01]  /*27e0*/  @P0 STG.E desc[UR12][R8.64+0xa0], R11 ;  /* 0x0000a00b08000986 */ /* 0x0001e2000c10190c */
[----:B------:R-:W-:-:S13]  /*27f0*/  ISETP.GT.AND P0, PT, R16, RZ, P4 ;  /* 0x000000ff1000720c */ /* 0x000fda0002704270 */
[----:B0-----:R-:W-:Y:S05]  /*2800*/  @!P0 BRA `(.L_x_62) ;  /* 0x0000000000048947 */ /* 0x001fea0003800000 */
[----:B------:R0:W5:Y:S02]  /*2810*/  LDG.E.LTC128B R56, desc[UR12][R6.64+0xa4] ;  /* 0x0000a40c06387981 */ /* 0x000164000c1e1920 */
.L_x_62:
[----:B------:R-:W-:Y:S05]  /*2820*/  BSYNC B0 ;  /* 0x0000000000007941 */ /* 0x000fea0003800000 */
.L_x_61:
        /* <DEDUP_REMOVED lines=9> */
.L_x_64:
[----:B------:R-:W-:Y:S05]  /*28c0*/  BSYNC B0 ;  /* 0x0000000000007941 */ /* 0x000fea0003800000 */
.L_x_63:
        /* <DEDUP_REMOVED lines=9> */
.L_x_66:
[----:B------:R-:W-:Y:S05]  /*2960*/  BSYNC B0 ;  /* 0x0000000000007941 */ /* 0x000fea0003800000 */
.L_x_65:
        /* <DEDUP_REMOVED lines=10> */
.L_x_68:
[----:B------:R-:W-:Y:S05]  /*2a10*/  BSYNC B0 ;  /* 0x0000000000007941 */ /* 0x000fea0003800000 */
.L_x_67:
        /* <DEDUP_REMOVED lines=10> */
.L_x_70:
[----:B------:R-:W-:Y:S05]  /*2ac0*/  BSYNC B0 ;  /* 0x0000000000007941 */ /* 0x000fea0003800000 */
.L_x_69:
        /* <DEDUP_REMOVED lines=9> */
.L_x_72:
[----:B------:R-:W-:Y:S05]  /*2b60*/  BSYNC B0 ;  /* 0x0000000000007941 */ /* 0x000fea0003800000 */
.L_x_71:
        /* <DEDUP_REMOVED lines=9> */
.L_x_74:
[----:B------:R-:W-:Y:S05]  /*2c00*/  BSYNC B0 ;  /* 0x0000000000007941 */ /* 0x000fea0003800000 */
.L_x_73:
        /* <DEDUP_REMOVED lines=10> */
.L_x_76:
[----:B------:R-:W-:Y:S05]  /*2cb0*/  BSYNC B0 ;  /* 0x0000000000007941 */ /* 0x000fea0003800000 */
.L_x_75:
[----:B-----5:R-:W-:Y:S01]  /*2cc0*/  LOP3.LUT R11, R56, 0xffffe000, RZ, 0xc0, !PT ;  /* 0xffffe000380b7812 */ /* 0x020fe200078ec0ff */
[----:B------:R-:W-:Y:S04]  /*2cd0*/  BSSY B0, `(.L_x_77) ;  /* 0x000000d000007945 */ /* 0x000fe80003800000 */
[----:B------:R-:W-:-:S04]  /*2ce0*/  FMUL R11, R11, R14 ;  /* 0x0000000e0b0b7220 */ /* 0x000fc80000400000 */
[----:B------:R-:W-:-:S05]  /*2cf0*/  FFMA R59, R84, R0, R11 ;  /* 0x00000000543b7223 */ /* 0x000fca000000000b */
[----:B------:R-:W-:-:S05]  /*2d00*/  F2FP.TF32.F32.PACK_B R59, R59 ;  /* 0x0000003bff3b723e */ /* 0x000fca00024050ff */
[----:B------:R0:W-:Y:S01]  /*2d10*/  @P0 STG.E desc[UR12][R8.64+0xe0], R59 ;  /* 0x0000e03b08000986 */ /* 0x0001e2000c10190c */
[----:B------:R-:W-:-:S05]  /*2d20*/  IADD3 R22, P0, R57, R20, RZ ;  /* 0x0000001439167210 */ /* 0x000fca0007f1e0ff */
[----:B------:R-:W-:Y:S01]  /*2d30*/  IMAD.X R23, R17, 0x1, R21, P0 ;  /* 0x0000000111177824 */ /* 0x000fe200000e0615 */
[----:B------:R-:W-:-:S05]  /*2d40*/  IADD3 R10, P0, R57, R8, RZ ;  /* 0x00000008390a7210 */ /* 0x000fca0007f1e0ff */
[----:B------:R-:W-:Y:S01]  /*2d50*/  IMAD.X R11, R17, 0x1, R9, P0 ;  /* 0x00000001110b7824 */ /* 0x000fe200000e0609 */
[----:B------:R-:W-:-:S04]  /*2d60*/  ISETP.GT.AND P0, PT, R15, 0x39, PT ;  /* 0x000000390f00780c */ /* 0x000fc80003f04270 */
[----:B------:R-:W-:-:S13]  /*2d70*/  ISETP.GT.AND P5, PT, R16, RZ, P0 ;  /* 0x000000ff1000720c */ /* 0x000fda00007a4270 */
[----:B0-----:R-:W-:Y:S05]  /*2d80*/  @!P5 BRA `(.L_x_78) ;  /* 0x000000000004d947 */ /* 0x001fea0003800000 */
[----:B------:R0:W5:Y:S02]  /*2d90*/  LDG.E.LTC128B R56, desc[UR12][R6.64+0xe4] ;  /* 0x0000e40c06387981 */ /* 0x000164000c1e1920 */
.L_x_78:
[----:B------:R-:W-:Y:S05]  /*2da0*/  BSYNC B0 ;  /* 0x0000000000007941 */ /* 0x000fea0003800000 */
.L_x_77:
[----:B01-3-5:R-:W-:Y:S01]  /*2db0*/  LOP3.LUT R7, R56, 0xffffe000, RZ, 0xc0, !PT ;  /* 0xffffe00038077812 */ /* 0x02bfe200078ec0ff */
        /* <DEDUP_REMOVED lines=8> */
.L_x_80:
[----:B------:R-:W-:Y:S05]  /*2e40*/  BSYNC B0 ;  /* 0x0000000000007941 */ /* 0x000fea0003800000 */
.L_x_79:
[----:B-----5:R-:W-:Y:S01]  /*2e50*/  LOP3.LUT R7, R56, 0xffffe000, RZ, 0xc0, !PT ;  /* 0xffffe00038077812 */ /* 0x020fe200078ec0ff */
[----:B------:R-:W-:Y:S04]  /*2e60*/  BSSY B0, `(.L_x_81) ;  /* 0x0000008000007945 */ /* 0x000fe80003800000 */
[----:B------:R-:W-:-:S04]  /*2e70*/  FMUL R7, R7, R14 ;  /* 0x0000000e07077220 */ /* 0x000fc80000400000 */
[----:B------:R-:W-:-:S05]  /*2e80*/  FFMA R7, R86, R0, R7 ;  /* 0x0000000056077223 */ /* 0x000fca0000000007 */
[----:B------:R-:W-:-:S05]  /*2e90*/  F2FP.TF32.F32.PACK_B R7, R7 ;  /* 0x00000007ff07723e */ /* 0x000fca00024050ff */
[----:B------:R1:W-:Y:S01]  /*2ea0*/  @P5 STG.E desc[UR12][R20.64+0xe0], R7 ;  /* 0x0000e00714005986 */ /* 0x0003e2000c10190c */
[----:B------:R-:W-:-:S13]  /*2eb0*/  ISETP.GT.AND P5, PT, R16, 0x8, P0 ;  /* 0x000000081000780c */ /* 0x000fda00007a4270 */
[----:B-1----:R-:W-:Y:S05]  /*2ec0*/  @!P5 BRA `(.L_x_82) ;  /* 0x000000000004d947 */ /* 0x002fea0003800000 */
[----:B------:R1:W5:Y:S02]  /*2ed0*/  LDG.E.LTC128B R56, desc[UR12][R12.64+0xe4] ;  /* 0x0000e40c0c387981 */ /* 0x000364000c1e1920 */
.L_x_82:
[----:B------:R-:W-:Y:S05]  /*2ee0*/  BSYNC B0 ;  /* 0x0000000000007941 */ /* 0x000fea0003800000 */
.L_x_81:
[----:B-----5:R-:W-:-:S05]  /*2ef0*/  LOP3.LUT R7, R56, 0xffffe000, RZ, 0xc0, !PT ;  /* 0xffffe00038077812 */ /* 0x020fca00078ec0ff */
[----:B------:R-:W-:-:S04]  /*2f00*/  FMUL R6, R7, R14 ;  /* 0x0000000e07067220 */ /* 0x000fc80000400000 */
[----:B------:R-:W-:-:S05]  /*2f10*/  FFMA R87, R87, R0, R6 ;  /* 0x0000000057577223 */ /* 0x000fca0000000006 */
[----:B------:R-:W-:-:S05]  /*2f20*/  F2FP.TF32.F32.PACK_B R87, R87 ;  /* 0x00000057ff57723e */ /* 0x000fca00024050ff */
[----:B------:R3:W-:Y:S01]  /*2f30*/  @P5 STG.E desc[UR12][R20.64+0xe4], R87 ;  /* 0x0000e45714005986 */ /* 0x0007e2000c10190c */
[----:B------:R-:W-:-:S04]  /*2f40*/  ISETP.GT.AND P5, PT, R15, RZ, PT ;  /* 0x000000ff0f00720c */ /* 0x000fc80003fa4270 */
[----:B------:R-:W-:-:S13]  /*2f50*/  ISETP.GT.AND P5, PT, R16, 0x40, P5 ;  /* 0x000000401000780c */ /* 0x000fda0002fa4270 */
[----:B------:R-:W2:Y:S01]  /*2f60*/  @P5 LDG.E.LTC128B R56, desc[UR12][R2.64] ;  /* 0x0000000c02385981 */ /* 0x000ea2000c1e1920 */
[----:B------:R-:W-:Y:S01]  /*2f70*/  BSSY B0, `(.L_x_83) ;  /* 0x000000a000007945 */ /* 0x000fe20003800000 */
[----:B--2---:R-:W-:-:S05]  /*2f80*/  LOP3.LUT R7, R56, 0xffffe000, RZ, 0xc0, !PT ;  /* 0xffffe00038077812 */ /* 0x004fca00078ec0ff */
[----:B------:R-:W-:-:S04]  /*2f90*/  FMUL R7, R7, R14 ;  /* 0x0000000e07077220 */ /* 0x000fc80000400000 */
[----:B------:R-:W-:-:S05]  /*2fa0*/  FFMA R7, R24, R0, R7 ;  /* 0x0000000018077223 */ /* 0x000fca0000000007 */
[----:B------:R-:W-:-:S05]  /*2fb0*/  F2FP.TF32.F32.PACK_B R7, R7 ;  /* 0x00000007ff07723e */ /* 0x000fca00024050ff */
[----:B------:R3:W-:Y:S01]  /*2fc0*/  @P5 STG.E desc[UR12][R10.64], R7 ;  /* 0x000000070a005986 */ /* 0x0007e2000c10190c */
[----:B------:R-:W-:-:S04]  /*2fd0*/  ISETP.GT.AND P5, PT, R15, 0x1, PT ;  /* 0x000000010f00780c */ /* 0x000fc80003fa4270 */
[----:B------:R-:W-:-:S13]  /*2fe0*/  ISETP.GT.AND P5, PT, R16, 0x40, P5 ;  /* 0x000000401000780c */ /* 0x000fda0002fa4270 */
[----:B---3--:R-:W-:Y:S05]  /*2ff0*/  @!P5 BRA `(.L_x_84) ;  /* 0x000000000004d947 */ /* 0x008fea0003800000 */
[----:B------:R2:W5:Y:S02]  /*3000*/  LDG.E.LTC128B R56, desc[UR12][R2.64+0x4] ;  /* 0x0000040c02387981 */ /* 0x000564000c1e1920 */
.L_x_84:
[----:B------:R-:W-:Y:S05]  /*3010*/  BSYNC B0 ;  /* 0x0000000000007941 */ /* 0x000fea0003800000 */
.L_x_83:
[----:B-----5:R-:W-:Y:S01]  /*3020*/  LOP3.LUT R7, R56, 0xffffe000, RZ, 0xc0, !PT ;  /* 0xffffe00038077812 */ /* 0x020fe200078ec0ff */
[----:B------:R-:W-:Y:S04]  /*3030*/  BSSY B0, `(.L_x_85) ;  /* 0x000000b000007945 */ /* 0x000fe80003800000 */
[----:B------:R-:W-:Y:S01]  /*3040*/  FMUL R6, R7, R14 ;  /* 0x0000000e07067220 */ /* 0x000fe20000400000 */
[----:B------:R-:W-:-:S03]  /*3050*/  @P5 IMAD.MOV.U32 R7, RZ, RZ, R11 ;  /* 0x000000ffff075224 */ /* 0x000fc600078e000b */
[----:B------:R-:W-:Y:S01]  /*3060*/  FFMA R25, R25, R0, R6 ;  /* 0x0000000019197223 */ /* 0x000fe20000000006 */
[----:B------:R-:W-:-:S04]  /*3070*/  @P5 IMAD.MOV.U32 R6, RZ, RZ, R10 ;  /* 0x000000ffff065224 */ /* 0x000fc800078e000a */
[----:B------:R-:W-:-:S05]  /*3080*/  F2FP.TF32.F32.PACK_B R25, R25 ;  /* 0x00000019ff19723e */ /* 0x000fca00024050ff */
[----:B------:R3:W-:Y:S01]  /*3090*/  @P5 STG.E desc[UR12][R6.64+0x4], R25 ;  /* 0x0000041906005986 */ /* 0x0007e2000c10190c */
[----:B------:R-:W-:-:S04]  /*30a0*/  ISETP.GT.AND P5, PT, R15, RZ, PT ;  /* 0x000000ff0f00720c */ /* 0x000fc80003fa4270 */
[----:B------:R-:W-:-:S13]  /*30b0*/  ISETP.GT.AND P5, PT, R16, 0x48, P5 ;  /* 0x000000481000780c */ /* 0x000fda0002fa4270 */
[----:B---3--:R-:W-:Y:S05]  /*30c0*/  @!P5 BRA `(.L_x_86) ;  /* 0x000000000004d947 */ /* 0x008fea0003800000 */
[----:B------:R3:W5:Y:S02]  /*30d0*/  LDG.E.LTC128B R56, desc[UR12][R4.64] ;  /* 0x0000000c04387981 */ /* 0x000764000c1e1920 */
.L_x_86:
[----:B------:R-:W-:Y:S05]  /*30e0*/  BSYNC B0 ;  /* 0x0000000000007941 */ /* 0x000fea0003800000 */
.L_x_85:
[----:B-----5:R-:W-:Y:S01]  /*30f0*/  LOP3.LUT R7, R56, 0xffffe000, RZ, 0xc0, !PT ;  /* 0xffffe00038077812 */ /* 0x020fe200078ec0ff */
[----:B------:R-:W-:Y:S04]  /*3100*/  BSSY B0, `(.L_x_87) ;  /* 0x0000009000007945 */ /* 0x000fe80003800000 */
[----:B------:R-:W-:-:S04]  /*3110*/  FMUL R7, R7, R14 ;  /* 0x0000000e07077220 */ /* 0x000fc80000400000 */
[----:B------:R-:W-:-:S05]  /*3120*/  FFMA R7, R26, R0, R7 ;  /* 0x000000001a077223 */ /* 0x000fca0000000007 */
[----:B------:R-:W-:-:S05]  /*3130*/  F2FP.TF32.F32.PACK_B R7, R7 ;  /* 0x00000007ff07723e */ /* 0x000fca00024050ff */
[----:B------:R0:W-:Y:S01]  /*3140*/  @P5 STG.E desc[UR12][R22.64], R7 ;  /* 0x0000000716005986 */ /* 0x0001e2000c10190c */
[----:B------:R-:W-:-:S04]  /*3150*/  ISETP.GT.AND P5, PT, R15, 0x1, PT ;  /* 0x000000010f00780c */ /* 0x000fc80003fa4270 */
[----:B------:R-:W-:-:S13]  /*3160*/  ISETP.GT.AND P5, PT, R16, 0x48, P5 ;  /* 0x000000481000780c */ /* 0x000fda0002fa4270 */
[----:B0-----:R-:W-:Y:S05]  /*3170*/  @!P5 BRA `(.L_x_88) ;  /* 0x000000000004d947 */ /* 0x001fea0003800000 */
[----:B------:R0:W5:Y:S02]  /*3180*/  LDG.E.LTC128B R56, desc[UR12][R4.64+0x4] ;  /* 0x0000040c04387981 */ /* 0x000164000c1e1920 */
.L_x_88:
[----:B------:R-:W-:Y:S05]  /*3190*/  BSYNC B0 ;  /* 0x0000000000007941 */ /* 0x000fea0003800000 */
.L_x_87:
        /* <DEDUP_REMOVED lines=10> */
.L_x_90:
[----:B------:R-:W-:Y:S05]  /*3240*/  BSYNC B0 ;  /* 0x0000000000007941 */ /* 0x000fea0003800000 */
.L_x_89:
[----:B-----5:R-:W-:Y:S01]  /*3250*/  LOP3.LUT R7, R56, 0xffffe000, RZ, 0xc0, !PT ;  /* 0xffffe00038077812 */ /* 0x020fe200078ec0ff */
[----:B------:R-:W-:Y:S01]  /*3260*/  @P5 IMAD.MOV.U32 R6, RZ, RZ, R10 ;  /* 0x000000ffff065224 */ /* 0x000fe200078e000a */
[----:B------:R-:W-:Y:S03]  /*3270*/  BSSY B0, `(.L_x_91) ;  /* 0x000000a000007945 */ /* 0x000fe60003800000 */
[----:B------:R-:W-:-:S04]  /*3280*/  FMUL R7, R7, R14 ;  /* 0x0000000e07077220 */ /* 0x000fc80000400000 */
[----:B------:R-:W-:Y:S01]  /*3290*/  FFMA R9, R28, R0, R7 ;  /* 0x000000001c097223 */ /* 0x000fe20000000007 */
[----:B------:R-:W-:-:S04]  /*32a0*/  @P5 IMAD.MOV.U32 R7, RZ, RZ, R11 ;  /* 0x000000ffff075224 */ /* 0x000fc800078e000b */
[----:B------:R-:W-:-:S05]  /*32b0*/  F2FP.TF32.F32.PACK_B R9, R9 ;  /* 0x00000009ff09723e */ /* 0x000fca00024050ff */
[----:B------:R0:W-:Y:S01]  /*32c0*/  @P5 STG.E desc[UR12][R6.64+0x20], R9 ;  /* 0x0000200906005986 */ /* 0x0001e2000c10190c */
[----:B------:R-:W-:-:S04]  /*32d0*/  ISETP.GT.AND P5, PT, R15, 0x9, PT ;  /* 0x000000090f00780c */ /* 0x000fc80003fa4270 */
[----:B------:R-:W-:-:S13]  /*32e0*/  ISETP.GT.AND P5, PT, R16, 0x40, P5 ;  /* 0x000000401000780c */ /* 0x000fda0002fa4270 */
[----:B0-----:R-:W-:Y:S05]  /*32f0*/  @!P5 BRA `(.L_x_92) ;  /* 0x000000000004d947 */ /* 0x001fea0003800000 */
[----:B------:R0:W5:Y:S02]  /*3300*/  LDG.E.LTC128B R56, desc[UR12][R2.64+0x24] ;  /* 0x0000240c02387981 */ /* 0x000164000c1e1920 */
.L_x_92:
[----:B------:R-:W-:Y:S05]  /*3310*/  BSYNC B0 ;  /* 0x0000000000007941 */ /* 0x000fea0003800000 */
.L_x_91:
        /* <DEDUP_REMOVED lines=12> */
.L_x_94:
[----:B------:R-:W-:Y:S05]  /*33e0*/  BSYNC B0 ;  /* 0x0000000000007941 */ /* 0x000fea0003800000 */
.L_x_93:
        /* <DEDUP_REMOVED lines=10> */
.L_x_96:
[----:B------:R-:W-:Y:S05]  /*3490*/  BSYNC B0 ;  /* 0x0000000000007941 */ /* 0x000fea0003800000 */
.L_x_95:
        /* <DEDUP_REMOVED lines=12> */
.L_x_98:
[----:B------:R-:W-:Y:S05]  /*3560*/  BSYNC B0 ;  /* 0x0000000000007941 */ /* 0x000fea0003800000 */
.L_x_97:
        /* <DEDUP_REMOVED lines=12> */
.L_x_100:
[----:B------:R-:W-:Y:S05]  /*3630*/  BSYNC B0 ;  /* 0x0000000000007941 */ /* 0x000fea0003800000 */
.L_x_99:
        /* <DEDUP_REMOVED lines=12> */
.L_x_102:
[----:B------:R-:W-:Y:S05]  /*3700*/  BSYNC B0 ;  /* 0x0000000000007941 */ /* 0x000fea0003800000 */
.L_x_101:
        /* <DEDUP_REMOVED lines=12> */
.L_x_104:
[----:B------:R-:W-:Y:S05]  /*37d0*/  BSYNC B0 ;  /* 0x0000000000007941 */ /* 0x000fea0003800000 */
.L_x_103:
        /* <DEDUP_REMOVED lines=12> */
.L_x_106:
[----:B------:R-:W-:Y:S05]  /*38a0*/  BSYNC B0 ;  /* 0x0000000000007941 */ /* 0x000fea0003800000 */
.L_x_105:
        /* <DEDUP_REMOVED lines=12> */
.L_x_108:
[----:B------:R-:W-:Y:S05]  /*3970*/  BSYNC B0 ;  /* 0x0000000000007941 */ /* 0x000fea0003800000 */
.L_x_107:
        /* <DEDUP_REMOVED lines=12> */
.L_x_110:
[----:B------:R-:W-:Y:S05]  /*3a40*/  BSYNC B0 ;  /* 0x0000000000007941 */ /* 0x000fea0003800000 */
.L_x_109:
        /* <DEDUP_REMOVED lines=12> */
.L_x_112:
[----:B------:R-:W-:Y:S05]  /*3b10*/  BSYNC B0 ;  /* 0x0000000000007941 */ /* 0x000fea0003800000 */
.L_x_111:
        /* <DEDUP_REMOVED lines=12> */
.L_x_114:
[----:B------:R-:W-:Y:S05]  /*3be0*/  BSYNC B0 ;  /* 0x0000000000007941 */ /* 0x000fea0003800000 */
.L_x_113:
        /* <DEDUP_REMOVED lines=12> */
.L_x_116:
[----:B------:R-:W-:Y:S05]  /*3cb0*/  BSYNC B0 ;  /* 0x0000000000007941 */ /* 0x000fea0003800000 */
.L_x_115:
        /* <DEDUP_REMOVED lines=12> */
.L_x_118:
[----:B------:R-:W-:Y:S05]  /*3d80*/  BSYNC B0 ;  /* 0x0000000000007941 */ /* 0x000fea0003800000 */
.L_x_117:
        /* <DEDUP_REMOVED lines=12> */
.L_x_120:
[----:B------:R-:W-:Y:S05]  /*3e50*/  BSYNC B0 ;  /* 0x0000000000007941 */ /* 0x000fea0003800000 */
.L_x_119:
        /* <DEDUP_REMOVED lines=8> */
[----:B------:R-:W-:-:S13]  /*3ee0*/  ISETP.GT.AND P5, PT, R16, 0x40, P6 ;  /* 0x000000401000780c */ /* 0x000fda00037a4270 */
[----:B0-----:R-:W-:Y:S05]  /*3ef0*/  @!P5 BRA `(.L_x_122) ;  /* 0x000000000004d947 */ /* 0x001fea0003800000 */
[----:B------:R0:W5:Y:S02]  /*3f00*/  LDG.E.LTC128B R56, desc[UR12][R2.64+0xa0] ;  /* 0x0000a00c02387981 */ /* 0x000164000c1e1920 */
.L_x_122:
[----:B------:R-:W-:Y:S05]  /*3f10*/  BSYNC B0 ;  /* 0x0000000000007941 */ /* 0x000fea0003800000 */
.L_x_121:
        /* <DEDUP_REMOVED lines=8> */
[----:B------:R-:W-:-:S13]  /*3fa0*/  ISETP.GT.AND P5, PT, R16, 0x40, P4 ;  /* 0x000000401000780c */ /* 0x000fda00027a4270 */
[----:B0-----:R-:W-:Y:S05]  /*3fb0*/  @!P5 BRA `(.L_x_124) ;  /* 0x000000000004d947 */ /* 0x001fea0003800000 */
[----:B------:R0:W5:Y:S02]  /*3fc0*/  LDG.E.LTC128B R56, desc[UR12][R2.64+0xa4] ;  /* 0x0000a40c02387981 */ /* 0x000164000c1e1920 */
.L_x_124:
[----:B------:R-:W-:Y:S05]  /*3fd0*/  BSYNC B0 ;  /* 0x0000000000007941 */ /* 0x000fea0003800000 */
.L_x_123:
[----:B-----5:R-:W-:Y:S01]  /*3fe0*/  LOP3.LUT R7, R56, 0xffffe000, RZ, 0xc0, !PT ;  /* 0xffffe00038077812 */ /* 0x020fe200078ec0ff */
[----:B------:R-:W-:Y:S01]  /*3ff0*/  BSSY B0, `(.L_x_125) ;  /* 0x000000a000007945 */ /* 0x000fe20003800000 */
[----:B------:R-:W-:-:S03]  /*4000*/  ISETP.GT.AND P6, PT, R16, 0x48, P6 ;  /* 0x000000481000780c */ /* 0x000fc600037c4270 */
[----:B------:R-:W-:Y:S01]  /*4010*/  FMUL R6, R7, R14 ;  /* 0x0000000e07067220 */ /* 0x000fe20000400000 */
[----:B------:R-:W-:-:S03]  /*4020*/  @P5 IMAD.MOV.U32 R7, RZ, RZ, R11 ;  /* 0x000000ffff075224 */ /* 0x000fc600078e000b */
[----:B------:R-:W-:Y:S01]  /*4030*/  FFMA R45, R45, R0, R6 ;  /* 0x000000002d2d7223 */ /* 0x000fe20000000006 */
[----:B------:R-:W-:-:S04]  /*4040*/  @P5 IMAD.MOV.U32 R6, RZ, RZ, R10 ;  /* 0x000000ffff065224 */ /* 0x000fc800078e000a */
[----:B------:R-:W-:-:S05]  /*4050*/  F2FP.TF32.F32.PACK_B R45, R45 ;  /* 0x0000002dff2d723e */ /* 0x000fca00024050ff */
[----:B------:R0:W-:Y:S01]  /*4060*/  @P5 STG.E desc[UR12][R6.64+0xa4], R45 ;  /* 0x0000a42d06005986 */ /* 0x0001e2000c10190c */
[----:B------:R-:W-:Y:S05]  /*4070*/  @!P6 BRA `(.L_x_126) ;  /* 0x000000000004e947 */ /* 0x000fea0003800000 */
[----:B------:R0:W5:Y:S02]  /*4080*/  LDG.E.LTC128B R56, desc[UR12][R4.64+0xa0] ;  /* 0x0000a00c04387981 */ /* 0x000164000c1e1920 */
.L_x_126:
[----:B------:R-:W-:Y:S05]  /*4090*/  BSYNC B0 ;  /* 0x0000000000007941 */ /* 0x000fea0003800000 */
.L_x_125:
[----:B0----5:R-:W-:Y:S01]  /*40a0*/  LOP3.LUT R7, R56, 0xffffe000, RZ, 0xc0, !PT ;  /* 0xffffe00038077812 */ /* 0x021fe200078ec0ff */
[----:B------:R-:W-:Y:S01]  /*40b0*/  @P6 IMAD.MOV.U32 R6, RZ, RZ, R18 ;  /* 0x000000ffff066224 */ /* 0x000fe200078e0012 */
[----:B------:R-:W-:Y:S01]  /*40c0*/  ISETP.GT.AND P4, PT, R16, 0x48, P4 ;  /* 0x000000481000780c */ /* 0x000fe20002784270 */
[----:B------:R-:W-:Y:S02]  /*40d0*/  BSSY B0, `(.L_x_127) ;  /* 0x0000008000007945 */ /* 0x000fe40003800000 */
[----:B------:R-:W-:-:S04]  /*40e0*/  FMUL R7, R7, R14 ;  /* 0x0000000e07077220 */ /* 0x000fc80000400000 */
[----:B------:R-:W-:Y:S01]  /*40f0*/  FFMA R9, R46, R0, R7 ;  /* 0x000000002e097223 */ /* 0x000fe20000000007 */
[----:B------:R-:W-:-:S04]  /*4100*/  @P6 IMAD.MOV.U32 R7, RZ, RZ, R19 ;  /* 0x000000ffff076224 */ /* 0x000fc800078e0013 */
[----:B------:R-:W-:-:S05]  /*4110*/  F2FP.TF32.F32.PACK_B R9, R9 ;  /* 0x00000009ff09723e */ /* 0x000fca00024050ff */
[----:B------:R0:W-:Y:S01]  /*4120*/  @P6 STG.E desc[UR12][R6.64+0xa0], R9 ;  /* 0x0000a00906006986 */ /* 0x0001e2000c10190c */
[----:B------:R-:W-:Y:S05]  /*4130*/  @!P4 BRA `(.L_x_128) ;  /* 0x000000000004c947 */ /* 0x000fea0003800000 */
[----:B------:R0:W5:Y:S02]  /*4140*/  LDG.E.LTC128B R56, desc[UR12][R4.64+0xa4] ;  /* 0x0000a40c04387981 */ /* 0x000164000c1e1920 */
.L_x_128:
[----:B------:R-:W-:Y:S05]  /*4150*/  BSYNC B0 ;  /* 0x0000000000007941 */ /* 0x000fea0003800000 */
.L_x_127:
[----:B0----5:R-:W-:Y:S01]  /*4160*/  LOP3.LUT R7, R56, 0xffffe000, RZ, 0xc0, !PT ;  /* 0xffffe00038077812 */ /* 0x021fe200078ec0ff */
        /* <DEDUP_REMOVED lines=10> */
.L_x_130:
[----:B------:R-:W-:Y:S05]  /*4210*/  BSYNC B0 ;  /* 0x0000000000007941 */ /* 0x000fea0003800000 */
.L_x_129:
        /* <DEDUP_REMOVED lines=11> */
.L_x_132:
[----:B------:R-:W-:Y:S05]  /*42d0*/  BSYNC B0 ;  /* 0x0000000000007941 */ /* 0x000fea0003800000 */
.L_x_131:
        /* <DEDUP_REMOVED lines=11> */
.L_x_134:
[----:B------:R-:W-:Y:S05]  /*4390*/  BSYNC B0 ;  /* 0x0000000000007941 */ /* 0x000fea0003800000 */
.L_x_133:
        /* <DEDUP_REMOVED lines=11> */
.L_x_136:
[----:B------:R-:W-:Y:S05]  /*4450*/  BSYNC B0 ;  /* 0x0000000000007941 */ /* 0x000fea0003800000 */
.L_x_135:
        /* <DEDUP_REMOVED lines=11> */
.L_x_138:
[----:B------:R-:W-:Y:S05]  /*4510*/  BSYNC B0 ;  /* 0x0000000000007941 */ /* 0x000fea0003800000 */
.L_x_137:
        /* <DEDUP_REMOVED lines=11> */
.L_x_140:
[----:B------:R-:W-:Y:S05]  /*45d0*/  BSYNC B0 ;  /* 0x0000000000007941 */ /* 0x000fea0003800000 */
.L_x_139:
[----:B0-2--5:R-:W-:Y:S01]  /*45e0*/  LOP3.LUT R3, R56, 0xffffe000, RZ, 0xc0, !PT ;  /* 0xffffe00038037812 */ /* 0x025fe200078ec0ff */
        /* <DEDUP_REMOVED lines=8> */
.L_x_142:
[----:B------:R-:W-:Y:S05]  /*4670*/  BSYNC B0 ;  /* 0x0000000000007941 */ /* 0x000fea0003800000 */
.L_x_141:
[----:B-----5:R-:W-:Y:S01]  /*4680*/  LOP3.LUT R3, R56, 0xffffe000, RZ, 0xc0, !PT ;  /* 0xffffe00038037812 */ /* 0x020fe200078ec0ff */
        /* <DEDUP_REMOVED lines=10> */
.L_x_144:
[----:B------:R-:W-:Y:S05]  /*4730*/  BSYNC B0 ;  /* 0x0000000000007941 */ /* 0x000fea0003800000 */
.L_x_143:
[----:B0----5:R-:W-:-:S05]  /*4740*/  LOP3.LUT R3, R56, 0xffffe000, RZ, 0xc0, !PT ;  /* 0xffffe00038037812 */ /* 0x021fca00078ec0ff */
[----:B------:R-:W-:-:S04]  /*4750*/  FMUL R14, R3, R14 ;  /* 0x0000000e030e7220 */ /* 0x000fc80000400000 */
[----:B------:R-:W-:Y:S01]  /*4760*/  FFMA R14, R55, R0, R14 ;  /* 0x00000000370e7223 */ /* 0x000fe2000000000e */
[----:B------:R-:W-:Y:S06]  /*4770*/  @!P0 EXIT ;  /* 0x000000000000894d */ /* 0x000fec0003800000 */
[----:B------:R-:W-:-:S05]  /*4780*/  F2FP.TF32.F32.PACK_B R3, R14 ;  /* 0x0000000eff03723e */ /* 0x000fca00024050ff */
[----:B------:R-:W-:Y:S01]  /*4790*/  STG.E desc[UR12][R18.64+0xe4], R3 ;  /* 0x0000e40312007986 */ /* 0x000fe2000c10190c */
[----:B------:R-:W-:Y:S05]  /*47a0*/  EXIT ;  /* 0x000000000000794d */ /* 0x000fea0003800000 */
.L_x_22:
[----:B------:R-:W-:Y:S01]  /*47b0*/  ULDC.64 UR4, c[0x0][0x650] ;  /* 0x0001940000047ab9 */ /* 0x000fe20000000a00 */
[-C--:B------:R-:W-:Y:S01]  /*47c0*/  FMUL R7, R56, R0.reuse ;  /* 0x0000000038077220 */ /* 0x080fe20000400000 */
[----:B------:R-:W-:Y:S01]  /*47d0*/  LEA R2, P1, R10, UR4, 0x2 ;  /* 0x000000040a027c11 */ /* 0x000fe2000f8210ff */
[----:B------:R-:W-:Y:S01]  /*47e0*/  IMAD.SHL.U32 R21, R20, 0x4, RZ ;  /* 0x0000000414157824 */ /* 0x000fe200078e00ff */
[----:B------:R-:W-:Y:S01]  /*47f0*/  ISETP.GT.AND P6, PT, R15, 0x1, PT ;  /* 0x000000010f00780c */ /* 0x000fe20003fc4270 */
[-C--:B------:R-:W-:Y:S01]  /*4800*/  FMUL R57, R57, R0.reuse ;  /* 0x0000000039397220 */ /* 0x080fe20000400000 */
[----:B------:R-:W-:Y:S01]  /*4810*/  LEA.HI.X R3, R10, UR5, R13, 0x2, P1 ;  /* 0x000000050a037c11 */ /* 0x000fe200088f140d */
[-C--:B------:R-:W-:Y:S01]  /*4820*/  FMUL R9, R58, R0.reuse ;  /* 0x000000003a097220 */ /* 0x080fe20000400000 */
[----:B------:R-:W-:Y:S01]  /*4830*/  F2FP.TF32.F32.PACK_B R7, R7 ;  /* 0x00000007ff07723e */ /* 0x000fe200024050ff */
[-C--:B------:R-:W-:Y:S01]  /*4840*/  FMUL R59, R59, R0.reuse ;  /* 0x000000003b3b7220 */ /* 0x080fe20000400000 */
[----:B------:R-:W-:Y:S01]  /*4850*/  ISETP.GT.AND P3, PT, R15, RZ, PT ;  /* 0x000000ff0f00720c */ /* 0x000fe20003f64270 */
[-C--:B------:R-:W-:Y:S01]  /*4860*/  FMUL R11, R60, R0.reuse ;  /* 0x000000003c0b7220 */ /* 0x080fe20000400000 */
[----:B------:R-:W-:Y:S01]  /*4870*/  ISETP.GT.AND P2, PT, R16, RZ, P6 ;  /* 0x000000ff1000720c */ /* 0x000fe20003744270 */
[----:B------:R-:W-:Y:S01]  /*4880*/  @P0 STG.E desc[UR12][R2.64], R7 ;  /* 0x0000000702000986 */ /* 0x000fe2000c10190c */
[----:B------:R-:W-:Y:S01]  /*4890*/  SHF.L.U64.HI R19, R20, 0x2, R19 ;  /* 0x0000000214137819 */ /* 0x000fe20000010213 */
[-C--:B------:R-:W-:Y:S01]  /*48a0*/  FMUL R61, R61, R0.reuse ;  /* 0x000000003d3d7220 */ /* 0x080fe20000400000 */
[----:B------:R-:W-:Y:S01]  /*48b0*/  ISETP.GT.AND P1, PT, R16, 0x8, P3 ;  /* 0x000000081000780c */ /* 0x000fe20001f24270 */
[----:B------:R-:W-:Y:S01]  /*48c0*/  FMUL R13, R62, R0 ;  /* 0x000000003e0d7220 */ /* 0x000fe20000400000 */
[----:B------:R-:W-:Y:S01]  /*48d0*/  IADD3 R4, P0, R21, R2, RZ ;  /* 0x0000000215047210 */ /* 0x000fe20007f1e0ff */
[-C--:B------:R-:W-:Y:S01]  /*48e0*/  FMUL R63, R63, R0.reuse ;  /* 0x000000003f3f7220 */ /* 0x080fe20000400000 */
[----:B------:R-:W-:Y:S01]  /*48f0*/  F2FP.TF32.F32.PACK_B R57, R57 ;  /* 0x00000039ff39723e */ /* 0x000fe200024050ff */
[-C--:B------:R-:W-:Y:S01]  /*4900*/  FMUL R65, R65, R0.reuse ;  /* 0x0000000041417220 */ /* 0x080fe20000400000 */
[----:B------:R-:W-:Y:S01]  /*4910*/  F2FP.TF32.F32.PACK_B R9, R9 ;  /* 0x00000009ff09723e */ /* 0x000fe200024050ff */
[----:B------:R-:W-:Y:S01]  /*4920*/  IMAD.X R5, R19, 0x1, R3, P0 ;  /* 0x0000000113057824 */ /* 0x000fe200000e0603 */
[C---:B------:R-:W-:Y:S01]  /*4930*/  ISETP.GT.AND P0, PT, R16.reuse, 0x8, P6 ;  /* 0x000000081000780c */ /* 0x040fe20003704270 */
[----:B------:R-:W-:Y:S01]  /*4940*/  @P2 STG.E desc[UR12][R2.64+0x4], R57 ;  /* 0x0000043902002986 */ /* 0x000fe2000c10190c */
[----:B------:R-:W-:Y:S01]  /*4950*/  ISETP.GT.AND P3, PT, R15, 0x8, PT ;  /* 0x000000080f00780c */ /* 0x000fe20003f64270 */
[-C--:B------:R-:W-:Y:S01]  /*4960*/  FMUL R67, R67, R0.reuse ;  /* 0x0000000043437220 */ /* 0x080fe20000400000 */
[----:B------:R-:W-:Y:S01]  /*4970*/  ISETP.GT.AND P4, PT, R15, 0x9, PT ;  /* 0x000000090f00780c */ /* 0x000fe20003f84270 */
[----:B------:R0:W-:Y:S01]  /*4980*/  @P1 STG.E desc[UR12][R4.64], R9 ;  /* 0x0000000904001986 */ /* 0x0001e2000c10190c */
[C---:B------:R-:W-:Y:S01]  /*4990*/  ISETP.GT.AND P2, PT, R16.reuse, RZ, P3 ;  /* 0x000000ff1000720c */ /* 0x040fe20001f44270 */
[-C--:B------:R-:W-:Y:S01]  /*49a0*/  FMUL R69, R69, R0.reuse ;  /* 0x0000000045457220 */ /* 0x080fe20000400000 */
[----:B------:R-:W-:Y:S01]  /*49b0*/  F2FP.TF32.F32.PACK_B R59, R59 ;  /* 0x0000003bff3b723e */ /* 0x000fe200024050ff */
[-C--:B------:R-:W-:Y:S01]  /*49c0*/  FMUL R71, R71, R0.reuse ;  /* 0x0000000047477220 */ /* 0x080fe20000400000 */
[C---:B------:R-:W-:Y:S01]  /*49d0*/  ISETP.GT.AND P1, PT, R16.reuse, RZ, P4 ;  /* 0x000000ff1000720c */ /* 0x040fe20002724270 */
[-C--:B------:R-:W-:Y:S01]  /*49e0*/  FMUL R73, R73, R0.reuse ;  /* 0x0000000049497220 */ /* 0x080fe20000400000 */
[----:B------:R-:W-:Y:S01]  /*49f0*/  F2FP.TF32.F32.PACK_B R11, R11 ;  /* 0x0000000bff0b723e */ /* 0x000fe200024050ff */
[----:B------:R-:W-:Y:S01]  /*4a00*/  @P0 STG.E desc[UR12][R4.64+0x4], R59 ;  /* 0x0000043b04000986 */ /* 0x000fe2000c10190c */
[C---:B------:R-:W-:Y:S01]  /*4a10*/  ISETP.GT.AND P0, PT, R16.reuse, 0x8, P3 ;  /* 0x000000081000780c */ /* 0x040fe20001f04270 */
[-C--:B------:R-:W-:Y:S01]  /*4a20*/  FMUL R75, R75, R0.reuse ;  /* 0x000000004b4b7220 */ /* 0x080fe20000400000 */
[----:B------:R-:W-:Y:S01]  /*4a30*/  F2FP.TF32.F32.PACK_B R61, R61 ;  /* 0x0000003dff3d723e */ /* 0x000fe200024050ff */
[-C--:B------:R-:W-:Y:S01]  /*4a40*/  FMUL R77, R77, R0.reuse ;  /* 0x000000004d4d7220 */ /* 0x080fe20000400000 */
[C---:B0-----:R-:W-:Y:S01]  /*4a50*/  SHF.L.U64.HI R9, R17.reuse, 0x2, R18 ;  /* 0x0000000211097819 */ /* 0x041fe20000010212 */
[----:B------:R-:W-:Y:S01]  /*4a60*/  IMAD.SHL.U32 R17, R17, 0x4, RZ ;  /* 0x0000000411117824 */ /* 0x000fe200078e00ff */
[----:B------:R0:W-:Y:S01]  /*4a70*/  @P2 STG.E desc[UR12][R2.64+0x20], R11 ;  /* 0x0000200b02002986 */ /* 0x0001e2000c10190c */
[----:B------:R-:W-:Y:S01]  /*4a80*/  F2FP.TF32.F32.PACK_B R13, R13 ;  /* 0x0000000dff0d723e */ /* 0x000fe200024050ff */
[----:B------:R-:W-:Y:S01]  /*4a90*/  FMUL R79, R79, R0 ;  /* 0x000000004f4f7220 */ /* 0x000fe20000400000 */
[----:B------:R-:W-:Y:S01]  /*4aa0*/  ISETP.GT.AND P3, PT, R15, 0x10, PT ;  /* 0x000000100f00780c */ /* 0x000fe20003f64270 */
[----:B------:R-:W-:Y:S01]  /*4ab0*/  @P1 STG.E desc[UR12][R2.64+0x24], R61 ;  /* 0x0000243d02001986 */ /* 0x000fe2000c10190c */
[----:B------:R-:W-:Y:S01]  /*4ac0*/  IADD3 R6, P1, P2, R17, R2, R21 ;  /* 0x0000000211067210 */ /* 0x000fe20007a3e015 */
[-C--:B------:R-:W-:Y:S01]  /*4ad0*/  FMUL R81, R81, R0.reuse ;  /* 0x0000000051517220 */ /* 0x080fe20000400000 */
[----:B------:R-:W-:Y:S01]  /*4ae0*/  F2FP.TF32.F32.PACK_B R63, R63 ;  /* 0x0000003fff3f723e */ /* 0x000fe200024050ff */
[----:B------:R1:W-:Y:S01]  /*4af0*/  @P0 STG.E desc[UR12][R4.64+0x20], R13 ;  /* 0x0000200d04000986 */ /* 0x0003e2000c10190c */
[----:B------:R-:W-:Y:S01]  /*4b00*/  IADD3.X R7, R9, R3, R19, P1, P2 ;  /* 0x0000000309077210 */ /* 0x000fe20000fe4413 */
[-C--:B------:R-:W-:Y:S01]  /*4b10*/  FMUL R83, R83, R0.reuse ;  /* 0x0000000053537220 */ /* 0x080fe20000400000 */
[----:B------:R-:W-:Y:S01]  /*4b20*/  ISETP.GT.AND P1, PT, R16, 0x8, P4 ;  /* 0x000000081000780c */ /* 0x000fe20002724270 */
[-C--:B0-----:R-:W-:Y:S01]  /*4b30*/  FMUL R11, R64, R0.reuse ;  /* 0x00000000400b7220 */ /* 0x081fe20000400000 */
[----:B------:R-:W-:Y:S01]  /*4b40*/  ISETP.GT.AND P0, PT, R16, RZ, P3 ;  /* 0x000000ff1000720c */ /* 0x000fe20001f04270 */
[-C--:B------:R-:W-:Y:S01]  /*4b50*/  FMUL R19, R84, R0.reuse ;  /* 0x0000000054137220 */ /* 0x080fe20000400000 */
[----:B------:R-:W-:Y:S01]  /*4b60*/  ISETP.GT.AND P2, PT, R15, 0x11, PT ;  /* 0x000000110f00780c */ /* 0x000fe20003f44270 */
[-C--:B------:R-:W-:Y:S01]  /*4b70*/  FMUL R85, R85, R0.reuse ;  /* 0x0000000055557220 */ /* 0x080fe20000400000 */
[----:B------:R-:W-:Y:S01]  /*4b80*/  F2FP.TF32.F32.PACK_B R11, R11 ;  /* 0x0000000bff0b723e */ /* 0x000fe200024050ff */
[-C--:B------:R-:W-:Y:S01]  /*4b90*/  FMUL R87, R87, R0.reuse ;  /* 0x0000000057577220 */ /* 0x080fe20000400000 */
[----:B------:R-:W-:Y:S01]  /*4ba0*/  F2FP.TF32.F32.PACK_B R65, R65 ;  /* 0x00000041ff41723e */ /* 0x000fe200024050ff */
[-C--:B-1----:R-:W-:Y:S01]  /*4bb0*/  FMUL R13, R66, R0.reuse ;  /* 0x00000000420d7220 */ /* 0x082fe20000400000 */
[----:B------:R-:W-:Y:S01]  /*4bc0*/  F2FP.TF32.F32.PACK_B R67, R67 ;  /* 0x00000043ff43723e */ /* 0x000fe200024050ff */
[-C--:B------:R-:W-:Y:S01]  /*4bd0*/  FMUL R25, R25, R0.reuse ;  /* 0x0000000019197220 */ /* 0x080fe20000400000 */
[----:B------:R-:W-:Y:S01]  /*4be0*/  F2FP.TF32.F32.PACK_B R69, R69 ;  /* 0x00000045ff45723e */ /* 0x000fe200024050ff */
[----:B------:R-:W-:Y:S01]  /*4bf0*/  @P1 STG.E desc[UR12][R4.64+0x24], R63 ;  /* 0x0000243f04001986 */ /* 0x000fe2000c10190c */
[----:B------:R-:W-:Y:S01]  /*4c00*/  F2FP.TF32.F32.PACK_B R13, R13 ;  /* 0x0000000dff0d723e */ /* 0x000fe200024050ff */
[-C--:B------:R-:W-:Y:S01]  /*4c10*/  FMUL R27, R27, R0.reuse ;  /* 0x000000001b1b7220 */ /* 0x080fe20000400000 */
[----:B------:R-:W-:Y:S01]  /*4c20*/  ISETP.GT.AND P1, PT, R15, 0x19, PT ;  /* 0x000000190f00780c */ /* 0x000fe20003f24270 */
[----:B------:R0:W-:Y:S01]  /*4c30*/  @P0 STG.E desc[UR12][R2.64+0x40], R11 ;  /* 0x0000400b02000986 */ /* 0x0001e2000c10190c */
[----:B------:R-:W-:Y:S01]  /*4c40*/  ISETP.GT.AND P0, PT, R16, RZ, P2 ;  /* 0x000000ff1000720c */ /* 0x000fe20001704270 */
[-C--:B------:R-:W-:Y:S01]  /*4c50*/  FMUL R29, R29, R0.reuse ;  /* 0x000000001d1d7220 */ /* 0x080fe20000400000 */
[----:B------:R-:W-:Y:S01]  /*4c60*/  F2FP.TF32.F32.PACK_B R71, R71 ;  /* 0x00000047ff47723e */ /* 0x000fe200024050ff */
[-C--:B------:R-:W-:Y:S01]  /*4c70*/  FMUL R31, R31, R0.reuse ;  /* 0x000000001f1f7220 */ /* 0x080fe20000400000 */
[----:B------:R-:W-:Y:S01]  /*4c80*/  F2FP.TF32.F32.PACK_B R73, R73 ;  /* 0x00000049ff49723e */ /* 0x000fe200024050ff */
[-C--:B------:R-:W-:Y:S01]  /*4c90*/  FMUL R33, R33, R0.reuse ;  /* 0x0000000021217220 */ /* 0x080fe20000400000 */
[----:B------:R-:W-:Y:S01]  /*4ca0*/  F2FP.TF32.F32.PACK_B R75, R75 ;  /* 0x0000004bff4b723e */ /* 0x000fe200024050ff */
[-C--:B------:R-:W-:Y:S01]  /*4cb0*/  FMUL R35, R35, R0.reuse ;  /* 0x0000000023237220 */ /* 0x080fe20000400000 */
[----:B------:R-:W-:Y:S01]  /*4cc0*/  ISETP.GT.AND P5, PT, R15, 0x28, PT ;  /* 0x000000280f00780c */ /* 0x000fe20003fa4270 */
[-C--:B------:R-:W-:Y:S01]  /*4cd0*/  FMUL R37, R37, R0.reuse ;  /* 0x0000000025257220 */ /* 0x080fe20000400000 */
[----:B------:R-:W-:Y:S01]  /*4ce0*/  F2FP.TF32.F32.PACK_B R77, R77 ;  /* 0x0000004dff4d723e */ /* 0x000fe200024050ff */
[-C--:B0-----:R-:W-:Y:S01]  /*4cf0*/  FMUL R11, R68, R0.reuse ;  /* 0x00000000440b7220 */ /* 0x081fe20000400000 */
[----:B------:R-:W-:Y:S01]  /*4d00*/  F2FP.TF32.F32.PACK_B R79, R79 ;  /* 0x0000004fff4f723e */ /* 0x000fe200024050ff */
[----:B------:R-:W-:Y:S01]  /*4d10*/  @P0 STG.E desc[UR12][R2.64+0x44], R65 ;  /* 0x0000444102000986 */ /* 0x000fe2000c10190c */
[C---:B------:R-:W-:Y:S01]  /*4d20*/  ISETP.GT.AND P0, PT, R16.reuse, 0x8, P3 ;  /* 0x000000081000780c */ /* 0x040fe20001f04270 */
[-C--:B------:R-:W-:Y:S01]  /*4d30*/  FMUL R39, R39, R0.reuse ;  /* 0x0000000027277220 */ /* 0x080fe20000400000 */
[----:B------:R-:W-:Y:S01]  /*4d40*/  F2FP.TF32.F32.PACK_B R11, R11 ;  /* 0x0000000bff0b723e */ /* 0x000fe200024050ff */
[-C--:B------:R-:W-:Y:S01]  /*4d50*/  FMUL R41, R41, R0.reuse ;  /* 0x0000000029297220 */ /* 0x080fe20000400000 */
[----:B------:R-:W-:Y:S01]  /*4d60*/  ISETP.GT.AND P3, PT, R15, 0x29, PT ;  /* 0x000000290f00780c */ /* 0x000fe20003f64270 */
[-C--:B------:R-:W-:Y:S01]  /*4d70*/  FMUL R43, R43, R0.reuse ;  /* 0x000000002b2b7220 */ /* 0x080fe20000400000 */
[----:B------:R-:W-:Y:S01]  /*4d80*/  ISETP.GT.AND P4, PT, R15, 0x31, PT ;  /* 0x000000310f00780c */ /* 0x000fe20003f84270 */
[-C--:B------:R-:W-:Y:S01]  /*4d90*/  FMUL R45, R45, R0.reuse ;  /* 0x000000002d2d7220 */ /* 0x080fe20000400000 */
[----:B------:R-:W-:Y:S01]  /*4da0*/  F2FP.TF32.F32.PACK_B R81, R81 ;  /* 0x00000051ff51723e */ /* 0x000fe200024050ff */
[-C--:B------:R-:W-:Y:S01]  /*4db0*/  FMUL R47, R47, R0.reuse ;  /* 0x000000002f2f7220 */ /* 0x080fe20000400000 */
[----:B------:R-:W-:Y:S01]  /*4dc0*/  F2FP.TF32.F32.PACK_B R83, R83 ;  /* 0x00000053ff53723e */ /* 0x000fe200024050ff */
[-C--:B------:R-:W-:Y:S01]  /*4dd0*/  FMUL R49, R49, R0.reuse ;  /* 0x0000000031317220 */ /* 0x080fe20000400000 */
[----:B------:R-:W-:Y:S01]  /*4de0*/  F2FP.TF32.F32.PACK_B R19, R19 ;  /* 0x00000013ff13723e */ /* 0x000fe200024050ff */
[----:B------:R0:W-:Y:S01]  /*4df0*/  @P0 STG.E desc[UR12][R4.64+0x40], R13 ;  /* 0x0000400d04000986 */ /* 0x0001e2000c10190c */
[----:B------:R-:W-:Y:S01]  /*4e00*/  ISETP.GT.AND P0, PT, R16, 0x8, P2 ;  /* 0x000000081000780c */ /* 0x000fe20001704270 */
[-C--:B------:R-:W-:Y:S01]  /*4e10*/  FMUL R51, R51, R0.reuse ;  /* 0x0000000033337220 */ /* 0x080fe20000400000 */
[----:B------:R-:W-:Y:S01]  /*4e20*/  ISETP.GT.AND P2, PT, R15, 0x18, PT ;  /* 0x000000180f00780c */ /* 0x000fe20003f44270 */
[----:B------:R-:W-:Y:S01]  /*4e30*/  FMUL R53, R53, R0 ;  /* 0x0000000035357220 */ /* 0x000fe20000400000 */
[----:B------:R-:W-:-:S02]  /*4e40*/  P2R R14, PR, RZ, 0x20 ;  /* 0x00000020ff0e7803 */ /* 0x000fc40000000000 */
[----:B------:R-:W-:Y:S02]  /*4e50*/  P2R R12, PR, RZ, 0x8 ;  /* 0x00000008ff0c7803 */ /* 0x000fe40000000000 */
[----:B------:R-:W-:Y:S02]  /*4e60*/  F2FP.TF32.F32.PACK_B R85, R85 ;  /* 0x00000055ff55723e */ /* 0x000fe400024050ff */
[----:B------:R-:W-:Y:S01]  /*4e70*/  F2FP.TF32.F32.PACK_B R87, R87 ;  /* 0x00000057ff57723e */ /* 0x000fe200024050ff */
[----:B0-----:R-:W-:Y:S01]  /*4e80*/  FMUL R13, R70, R0 ;  /* 0x00000000460d7220 */ /* 0x001fe20000400000 */
[----:B------:R-:W-:Y:S01]  /*4e90*/  F2FP.TF32.F32.PACK_B R25, R25 ;  /* 0x00000019ff19723e */ /* 0x000fe200024050ff */
[----:B------:R-:W-:Y:S01]  /*4ea0*/  @P0 STG.E desc[UR12][R4.64+0x44], R67 ;  /* 0x0000444304000986 */ /* 0x000fe2000c10190c */
[----:B------:R-:W-:Y:S02]  /*4eb0*/  ISETP.GT.AND P0, PT, R16, RZ, P2 ;  /* 0x000000ff1000720c */ /* 0x000fe40001704270 */
[----:B------:R-:W-:-:S02]  /*4ec0*/  F2FP.TF32.F32.PACK_B R13, R13 ;  /* 0x0000000dff0d723e */ /* 0x000fc400024050ff */
[----:B------:R-:W-:Y:S02]  /*4ed0*/  F2FP.TF32.F32.PACK_B R27, R27 ;  /* 0x0000001bff1b723e */ /* 0x000fe400024050ff */
[----:B------:R-:W-:Y:S02]  /*4ee0*/  F2FP.TF32.F32.PACK_B R29, R29 ;  /* 0x0000001dff1d723e */ /* 0x000fe400024050ff */
[----:B------:R-:W-:Y:S02]  /*4ef0*/  F2FP.TF32.F32.PACK_B R31, R31 ;  /* 0x0000001fff1f723e */ /* 0x000fe400024050ff */
[----:B------:R-:W-:Y:S02]  /*4f00*/  F2FP.TF32.F32.PACK_B R33, R33 ;  /* 0x00000021ff21723e */ /* 0x000fe400024050ff */
[----:B------:R-:W-:Y:S01]  /*4f10*/  F2FP.TF32.F32.PACK_B R35, R35 ;  /* 0x00000023ff23723e */ /* 0x000fe200024050ff */
[----:B------:R0:W-:Y:S01]  /*4f20*/  @P0 STG.E desc[UR12][R2.64+0x60], R11 ;  /* 0x0000600b02000986 */ /* 0x0001e2000c10190c */
[----:B------:R-:W-:-:S02]  /*4f30*/  ISETP.GT.AND P0, PT, R16, RZ, P1 ;  /* 0x000000ff1000720c */ /* 0x000fc40000f04270 */
[----:B------:R-:W-:Y:S02]  /*4f40*/  F2FP.TF32.F32.PACK_B R37, R37 ;  /* 0x00000025ff25723e */ /* 0x000fe400024050ff */
[----:B------:R-:W-:Y:S02]  /*4f50*/  F2FP.TF32.F32.PACK_B R39, R39 ;  /* 0x00000027ff27723e */ /* 0x000fe400024050ff */
[----:B------:R-:W-:Y:S02]  /*4f60*/  F2FP.TF32.F32.PACK_B R41, R41 ;  /* 0x00000029ff29723e */ /* 0x000fe400024050ff */
[----:B------:R-:W-:Y:S02]  /*4f70*/  F2FP.TF32.F32.PACK_B R43, R43 ;  /* 0x0000002bff2b723e */ /* 0x000fe400024050ff */
[----:B------:R-:W-:Y:S01]  /*4f80*/  F2FP.TF32.F32.PACK_B R45, R45 ;  /* 0x0000002dff2d723e */ /* 0x000fe200024050ff */
[----:B0-----:R-:W-:Y:S01]  /*4f90*/  FMUL R11, R72, R0 ;  /* 0x00000000480b7220 */ /* 0x001fe20000400000 */
[----:B------:R-:W-:Y:S01]  /*4fa0*/  F2FP.TF32.F32.PACK_B R47, R47 ;  /* 0x0000002fff2f723e */ /* 0x000fe200024050ff */
[----:B------:R-:W-:Y:S01]  /*4fb0*/  @P0 STG.E desc[UR12][R2.64+0x64], R69 ;  /* 0x0000644502000986 */ /* 0x000fe2000c10190c */
[----:B------:R-:W-:-:S02]  /*4fc0*/  ISETP.GT.AND P0, PT, R16, 0x8, P2 ;  /* 0x000000081000780c */ /* 0x000fc40001704270 */
[----:B------:R-:W-:Y:S02]  /*4fd0*/  ISETP.GT.AND P2, PT, R15, 0x20, PT ;  /* 0x000000200f00780c */ /* 0x000fe40003f44270 */
[----:B------:R-:W-:Y:S02]  /*4fe0*/  F2FP.TF32.F32.PACK_B R11, R11 ;  /* 0x0000000bff0b723e */ /* 0x000fe400024050ff */
[----:B------:R-:W-:Y:S02]  /*4ff0*/  F2FP.TF32.F32.PACK_B R49, R49 ;  /* 0x00000031ff31723e */ /* 0x000fe400024050ff */
[----:B------:R-:W-:Y:S02]  /*5000*/  F2FP.TF32.F32.PACK_B R51, R51 ;  /* 0x00000033ff33723e */ /* 0x000fe400024050ff */
[----:B------:R-:W-:-:S03]  /*5010*/  F2FP.TF32.F32.PACK_B R53, R53 ;  /* 0x00000035ff35723e */ /* 0x000fc600024050ff */
[----:B------:R0:W-:Y:S01]  /*5020*/  @P0 STG.E desc[UR12][R4.64+0x60], R13 ;  /* 0x0000600d04000986 */ /* 0x0001e2000c10190c */
[----:B------:R-:W-:Y:S02]  /*5030*/  ISETP.GT.AND P0, PT, R16, 0x8, P1 ;  /* 0x000000081000780c */ /* 0x000fe40000f04270 */
[----:B------:R-:W-:Y:S01]  /*5040*/  ISETP.GT.AND P1, PT, R15, 0x21, PT ;  /* 0x000000210f00780c */ /* 0x000fe20003f24270 */
[----:B0-----:R-:W-:-:S10]  /*5050*/  FMUL R13, R74, R0 ;  /* 0x000000004a0d7220 */ /* 0x001fd40000400000 */
[----:B------:R-:W-:Y:S01]  /*5060*/  @P0 STG.E desc[UR12][R4.64+0x64], R71 ;  /* 0x0000644704000986 */ /* 0x000fe2000c10190c */
[----:B------:R-:W-:Y:S02]  /*5070*/  ISETP.GT.AND P0, PT, R16, RZ, P2 ;  /* 0x000000ff1000720c */ /* 0x000fe40001704270 */
[----:B------:R-:W-:-:S11]  /*5080*/  F2FP.TF32.F32.PACK_B R13, R13 ;  /* 0x0000000dff0d723e */ /* 0x000fd600024050ff */
[----:B------:R0:W-:Y:S01]  /*5090*/  @P0 STG.E desc[UR12][R2.64+0x80], R11 ;  /* 0x0000800b02000986 */ /* 0x0001e2000c10190c */
[----:B------:R-:W-:Y:S01]  /*50a0*/  ISETP.GT.AND P0, PT, R16, RZ, P1 ;  /* 0x000000ff1000720c */ /* 0x000fe20000f04270 */
[----:B0-----:R-:W-:-:S12]  /*50b0*/  FMUL R11, R76, R0 ;  /* 0x000000004c0b7220 */ /* 0x001fd80000400000 */
[----:B------:R-:W-:Y:S01]  /*50c0*/  @P0 STG.E desc[UR12][R2.64+0x84], R73 ;  /* 0x0000844902000986 */ /* 0x000fe2000c10190c */
[----:B------:R-:W-:Y:S02]  /*50d0*/  ISETP.GT.AND P0, PT, R16, 0x8, P2 ;  /* 0x000000081000780c */ /* 0x000fe40001704270 */
[----:B------:R-:W-:Y:S02]  /*50e0*/  F2FP.TF32.F32.PACK_B R11, R11 ;  /* 0x0000000bff0b723e */ /* 0x000fe400024050ff */
[----:B------:R-:W-:-:S09]  /*50f0*/  ISETP.GT.AND P2, PT, R15, 0x38, PT ;  /* 0x000000380f00780c */ /* 0x000fd20003f44270 */
[----:B------:R0:W-:Y:S01]  /*5100*/  @P0 STG.E desc[UR12][R4.64+0x80], R13 ;  /* 0x0000800d04000986 */ /* 0x0001e2000c10190c */
[----:B------:R-:W-:Y:S01]  /*5110*/  ISETP.GT.AND P0, PT, R16, 0x8, P1 ;  /* 0x000000081000780c */ /* 0x000fe20000f04270 */
[----:B0-----:R-:W-:-:S12]  /*5120*/  FMUL R13, R78, R0 ;  /* 0x000000004e0d7220 */ /* 0x001fd80000400000 */
        /* <DEDUP_REMOVED lines=8> */
[----:B------:R-:W-:-:S11]  /*51b0*/  F2FP.TF32.F32.PACK_B R11, R11 ;  /* 0x0000000bff0b723e */ /* 0x000fd600024050ff */
[----:B------:R0:W-:Y:S01]  /*51c0*/  @P0 STG.E desc[UR12][R4.64+0xa0], R13 ;  /* 0x0000a00d04000986 */ /* 0x0001e2000c10190c */
[C---:B------:R-:W-:Y:S02]  /*51d0*/  ISETP.GT.AND P0, PT, R16.reuse, 0x8, P3 ;  /* 0x000000081000780c */ /* 0x040fe40001f04270 */
[----:B------:R-:W-:Y:S01]  /*51e0*/  ISETP.GT.AND P3, PT, R16, 0x8, P2 ;  /* 0x000000081000780c */ /* 0x000fe20001764270 */
[----:B0-----:R-:W-:-:S10]  /*51f0*/  FMUL R13, R82, R0 ;  /* 0x00000000520d7220 */ /* 0x001fd40000400000 */
[----:B------:R-:W-:Y:S01]  /*5200*/  @P0 STG.E desc[UR12][R4.64+0xa4], R79 ;  /* 0x0000a44f04000986 */ /* 0x000fe2000c10190c */
[----:B------:R-:W-:Y:S02]  /*5210*/  ISETP.GT.AND P0, PT, R15, 0x30, PT ;  /* 0x000000300f00780c */ /* 0x000fe40003f04270 */
[----:B------:R-:W-:Y:S02]  /*5220*/  F2FP.TF32.F32.PACK_B R13, R13 ;  /* 0x0000000dff0d723e */ /* 0x000fe400024050ff */
[----:B------:R-:W-:-:S13]  /*5230*/  ISETP.GT.AND P1, PT, R16, RZ, P0 ;  /* 0x000000ff1000720c */ /* 0x000fda0000724270 */
[----:B------:R-:W-:Y:S01]  /*5240*/  @P1 STG.E desc[UR12][R2.64+0xc0], R11 ;  /* 0x0000c00b02001986 */ /* 0x000fe2000c10190c */
[----:B------:R-:W-:-:S13]  /*5250*/  ISETP.GT.AND P1, PT, R16, RZ, P4 ;  /* 0x000000ff1000720c */ /* 0x000fda0002724270 */
[----:B------:R-:W-:Y:S01]  /*5260*/  @P1 STG.E desc[UR12][R2.64+0xc4], R81 ;  /* 0x0000c45102001986 */ /* 0x000fe2000c10190c */
[----:B------:R-:W-:-:S13]  /*5270*/  ISETP.GT.AND P1, PT, R16, 0x8, P0 ;  /* 0x000000081000780c */ /* 0x000fda0000724270 */
[----:B------:R0:W-:Y:S01]  /*5280*/  @P1 STG.E desc[UR12][R4.64+0xc0], R13 ;  /* 0x0000c00d04001986 */ /* 0x0001e2000c10190c */
[----:B------:R-:W-:Y:S01]  /*5290*/  ISETP.GT.AND P1, PT, R16, 0x8, P4 ;  /* 0x000000081000780c */ /* 0x000fe20002724270 */
[----:B0-----:R-:W-:-:S12]  /*52a0*/  FMUL R13, R86, R0 ;  /* 0x00000000560d7220 */ /* 0x001fd80000400000 */
[----:B------:R-:W-:Y:S01]  /*52b0*/  @P1 STG.E desc[UR12][R4.64+0xc4], R83 ;  /* 0x0000c45304001986 */ /* 0x000fe2000c10190c */
[----:B------:R-:W-:Y:S02]  /*52c0*/  IADD3 R10, P1, R17, R4, RZ ;  /* 0x00000004110a7210 */ /* 0x000fe40007f3e0ff */
[----:B------:R-:W-:-:S03]  /*52d0*/  F2FP.TF32.F32.PACK_B R13, R13 ;  /* 0x0000000dff0d723e */ /* 0x000fc600024050ff */
[----:B------:R-:W-:Y:S01]  /*52e0*/  IMAD.X R11, R9, 0x1, R5, P1 ;  /* 0x00000001090b7824 */ /* 0x000fe200008e0605 */
[----:B------:R-:W-:-:S13]  /*52f0*/  ISETP.GT.AND P1, PT, R16, RZ, P2 ;  /* 0x000000ff1000720c */ /* 0x000fda0001724270 */
[----:B------:R-:W-:Y:S01]  /*5300*/  @P1 STG.E desc[UR12][R2.64+0xe0], R19 ;  /* 0x0000e01302001986 */ /* 0x000fe2000c10190c */
[----:B------:R-:W-:Y:S01]  /*5310*/  IADD3 R8, P1, R17, R2, RZ ;  /* 0x0000000211087210 */ /* 0x000fe20007f3e0ff */
[----:B------:R-:W-:-:S04]  /*5320*/  FMUL R17, R24, R0 ;  /* 0x0000000018117220 */ /* 0x000fc80000400000 */
[----:B------:R-:W-:Y:S01]  /*5330*/  IMAD.X R9, R9, 0x1, R3, P1 ;  /* 0x0000000109097824 */ /* 0x000fe200008e0603 */
[----:B------:R-:W-:Y:S02]  /*5340*/  ISETP.GT.AND P1, PT, R15, 0x39, PT ;  /* 0x000000390f00780c */ /* 0x000fe40003f24270 */
[----:B------:R-:W-:Y:S02]  /*5350*/  F2FP.TF32.F32.PACK_B R17, R17 ;  /* 0x00000011ff11723e */ /* 0x000fe400024050ff */
[----:B------:R-:W-:-:S13]  /*5360*/  ISETP.GT.AND P5, PT, R16, RZ, P1 ;  /* 0x000000ff1000720c */ /* 0x000fda0000fa4270 */
[----:B------:R-:W-:Y:S01]  /*5370*/  @P5 STG.E desc[UR12][R2.64+0xe4], R85 ;  /* 0x0000e45502005986 */ /* 0x000fe2000c10190c */
[----:B------:R-:W-:-:S03]  /*5380*/  ISETP.GT.AND P5, PT, R15, RZ, PT ;  /* 0x000000ff0f00720c */ /* 0x000fc60003fa4270 */
[----:B------:R0:W-:Y:S01]  /*5390*/  @P3 STG.E desc[UR12][R4.64+0xe0], R13 ;  /* 0x0000e00d04003986 */ /* 0x0001e2000c10190c */
[----:B------:R-:W-:Y:S01]  /*53a0*/  ISETP.GT.AND P3, PT, R16, 0x8, P1 ;  /* 0x000000081000780c */ /* 0x000fe20000f64270 */
[----:B0-----:R-:W-:-:S12]  /*53b0*/  FMUL R13, R28, R0 ;  /* 0x000000001c0d7220 */ /* 0x001fd80000400000 */
[----:B------:R0:W-:Y:S01]  /*53c0*/  @P3 STG.E desc[UR12][R4.64+0xe4], R87 ;  /* 0x0000e45704003986 */ /* 0x0001e2000c10190c */
[C---:B------:R-:W-:Y:S02]  /*53d0*/  ISETP.GT.AND P3, PT, R16.reuse, 0x40, P5 ;  /* 0x000000401000780c */ /* 0x040fe40002f64270 */
[----:B------:R-:W-:Y:S02]  /*53e0*/  ISETP.GT.AND P5, PT, R16, 0x48, P5 ;  /* 0x000000481000780c */ /* 0x000fe40002fa4270 */
[----:B------:R-:W-:Y:S01]  /*53f0*/  F2FP.TF32.F32.PACK_B R13, R13 ;  /* 0x0000000dff0d723e */ /* 0x000fe200024050ff */
[----:B0-----:R-:W-:-:S08]  /*5400*/  FMUL R5, R26, R0 ;  /* 0x000000001a057220 */ /* 0x001fd00000400000 */
[----:B------:R0:W-:Y:S01]  /*5410*/  @P3 STG.E desc[UR12][R8.64], R17 ;  /* 0x0000001108003986 */ /* 0x0001e2000c10190c */
[C---:B------:R-:W-:Y:S02]  /*5420*/  ISETP.GT.AND P3, PT, R16.reuse, 0x40, P6 ;  /* 0x000000401000780c */ /* 0x040fe40003764270 */
[----:B------:R-:W-:Y:S02]  /*5430*/  ISETP.GT.AND P6, PT, R16, 0x48, P6 ;  /* 0x000000481000780c */ /* 0x000fe400037c4270 */
[----:B------:R-:W-:Y:S01]  /*5440*/  F2FP.TF32.F32.PACK_B R5, R5 ;  /* 0x00000005ff05723e */ /* 0x000fe200024050ff */
[----:B0-----:R-:W-:-:S08]  /*5450*/  FMUL R17, R54, R0 ;  /* 0x0000000036117220 */ /* 0x001fd00000400000 */
[----:B------:R-:W-:Y:S02]  /*5460*/  @P3 IMAD.MOV.U32 R2, RZ, RZ, R8 ;  /* 0x000000ffff023224 */ /* 0x000fe400078e0008 */
[----:B------:R-:W-:Y:S01]  /*5470*/  @P3 IMAD.MOV.U32 R3, RZ, RZ, R9 ;  /* 0x000000ffff033224 */ /* 0x000fe200078e0009 */
[----:B------:R-:W-:-:S04]  /*5480*/  F2FP.TF32.F32.PACK_B R17, R17 ;  /* 0x00000011ff11723e */ /* 0x000fc800024050ff */
[----:B------:R-:W-:Y:S01]  /*5490*/  @P3 STG.E desc[UR12][R2.64+0x4], R25 ;  /* 0x0000041902003986 */ /* 0x000fe2000c10190c */
[----:B------:R-:W-:-:S03]  /*54a0*/  ISETP.NE.AND P3, PT, R12, RZ, PT ;  /* 0x000000ff0c00720c */ /* 0x000fc60003f65270 */
[----:B------:R0:W-:Y:S01]  /*54b0*/  @P5 STG.E desc[UR12][R10.64], R5 ;  /* 0x000000050a005986 */ /* 0x0001e2000c10190c */
[----:B------:R-:W-:-:S03]  /*54c0*/  ISETP.NE.AND P5, PT, R14, RZ, PT ;  /* 0x000000ff0e00720c */ /* 0x000fc60003fa5270 */
[----:B------:R1:W-:Y:S01]  /*54d0*/  @P6 STG.E desc[UR12][R10.64+0x4], R27 ;  /* 0x0000041b0a006986 */ /* 0x0003e2000c10190c */
[----:B------:R-:W-:-:S04]  /*54e0*/  ISETP.GT.AND P6, PT, R15, 0x8, PT ;  /* 0x000000080f00780c */ /* 0x000fc80003fc4270 */
[----:B------:R-:W-:Y:S01]  /*54f0*/  ISETP.GT.AND P6, PT, R16, 0x40, P6 ;  /* 0x000000401000780c */ /* 0x000fe200037c4270 */
[-C--:B0-----:R-:W-:Y:S01]  /*5500*/  FMUL R5, R30, R0.reuse ;  /* 0x000000001e057220 */ /* 0x081fe20000400000 */
[----:B-1----:R-:W-:-:S04]  /*5510*/  FMUL R11, R32, R0 ;  /* 0x00000000200b7220 */ /* 0x002fc80000400000 */
[----:B------:R-:W-:Y:S02]  /*5520*/  F2FP.TF32.F32.PACK_B R5, R5 ;  /* 0x00000005ff05723e */ /* 0x000fe400024050ff */
[----:B------:R-:W-:-:S05]  /*5530*/  F2FP.TF32.F32.PACK_B R11, R11 ;  /* 0x0000000bff0b723e */ /* 0x000fca00024050ff */
[----:B------:R-:W-:Y:S02]  /*5540*/  @P6 IMAD.MOV.U32 R2, RZ, RZ, R8 ;  /* 0x000000ffff026224 */ /* 0x000fe400078e0008 */
[----:B------:R-:W-:-:S05]  /*5550*/  @P6 IMAD.MOV.U32 R3, RZ, RZ, R9 ;  /* 0x000000ffff036224 */ /* 0x000fca00078e0009 */
[----:B------:R0:W-:Y:S01]  /*5560*/  @P6 STG.E desc[UR12][R2.64+0x20], R13 ;  /* 0x0000200d02006986 */ /* 0x0001e2000c10190c */
[----:B------:R-:W-:-:S04]  /*5570*/  ISETP.GT.AND P6, PT, R15, 0x9, PT ;  /* 0x000000090f00780c */ /* 0x000fc80003fc4270 */
[----:B------:R-:W-:Y:S01]  /*5580*/  ISETP.GT.AND P6, PT, R16, 0x40, P6 ;  /* 0x000000401000780c */ /* 0x000fe200037c4270 */
[----:B0-----:R-:W-:-:S05]  /*5590*/  FMUL R13, R48, R0 ;  /* 0x00000000300d7220 */ /* 0x001fca0000400000 */
[----:B------:R-:W-:-:S07]  /*55a0*/  F2FP.TF32.F32.PACK_B R13, R13 ;  /* 0x0000000dff0d723e */ /* 0x000fce00024050ff */
[----:B------:R-:W-:Y:S02]  /*55b0*/  @P6 IMAD.MOV.U32 R2, RZ, RZ, R8 ;  /* 0x000000ffff026224 */ /* 0x000fe400078e0008 */
[----:B------:R-:W-:-:S05]  /*55c0*/  @P6 IMAD.MOV.U32 R3, RZ, RZ, R9 ;  /* 0x000000ffff036224 */ /* 0x000fca00078e0009 */
[----:B------:R-:W-:Y:S01]  /*55d0*/  @P6 STG.E desc[UR12][R2.64+0x24], R29 ;  /* 0x0000241d02006986 */ /* 0x000fe2000c10190c */
[----:B------:R-:W-:-:S04]  /*55e0*/  ISETP.GT.AND P6, PT, R15, 0x8, PT ;  /* 0x000000080f00780c */ /* 0x000fc80003fc4270 */
[----:B------:R-:W-:-:S13]  /*55f0*/  ISETP.GT.AND P6, PT, R16, 0x48, P6 ;  /* 0x000000481000780c */ /* 0x000fda00037c4270 */
[----:B------:R0:W-:Y:S01]  /*5600*/  @P6 STG.E desc[UR12][R6.64+0x20], R5 ;  /* 0x0000200506006986 */ /* 0x0001e2000c10190c */
[----:B------:R-:W-:-:S04]  /*5610*/  ISETP.GT.AND P6, PT, R15, 0x9, PT ;  /* 0x000000090f00780c */ /* 0x000fc80003fc4270 */
[----:B------:R-:W-:Y:S01]  /*5620*/  ISETP.GT.AND P6, PT, R16, 0x48, P6 ;  /* 0x000000481000780c */ /* 0x000fe200037c4270 */
[----:B0-----:R-:W-:-:S05]  /*5630*/  FMUL R5, R34, R0 ;  /* 0x0000000022057220 */ /* 0x001fca0000400000 */
[----:B------:R-:W-:-:S07]  /*5640*/  F2FP.TF32.F32.PACK_B R5, R5 ;  /* 0x00000005ff05723e */ /* 0x000fce00024050ff */
[----:B------:R-:W-:Y:S02]  /*5650*/  @P6 IMAD.MOV.U32 R2, RZ, RZ, R6 ;  /* 0x000000ffff026224 */ /* 0x000fe400078e0006 */
[----:B------:R-:W-:-:S05]  /*5660*/  @P6 IMAD.MOV.U32 R3, RZ, RZ, R7 ;  /* 0x000000ffff036224 */ /* 0x000fca00078e0007 */
[----:B------:R0:W-:Y:S01]  /*5670*/  @P6 STG.E desc[UR12][R2.64+0x24], R31 ;  /* 0x0000241f02006986 */ /* 0x0001e2000c10190c */
[----:B------:R-:W-:-:S04]  /*5680*/  ISETP.GT.AND P6, PT, R15, 0x10, PT ;  /* 0x000000100f00780c */ /* 0x000fc80003fc4270 */
[----:B------:R-:W-:-:S13]  /*5690*/  ISETP.GT.AND P6, PT, R16, 0x40, P6 ;  /* 0x000000401000780c */ /* 0x000fda00037c4270 */
[----:B0-----:R-:W-:Y:S02]  /*56a0*/  @P6 IMAD.MOV.U32 R2, RZ, RZ, R8 ;  /* 0x000000ffff026224 */ /* 0x001fe400078e0008 */
        /* <DEDUP_REMOVED lines=62> */
[----:B------:R-:W-:Y:S01]  /*5a90*/  ISETP.GT.AND P6, PT, R15, 0x21, PT ;  /* 0x000000210f00780c */ /* 0x000fe20003fc4270 */
[----:B------:R-:W-:-:S03]  /*5aa0*/  FMUL R15, R52, R0 ;  /* 0x00000000340f7220 */ /* 0x000fc60000400000 */
[----:B------:R-:W-:Y:S02]  /*5ab0*/  ISETP.GT.AND P6, PT, R16, 0x48, P6 ;  /* 0x000000481000780c */ /* 0x000fe400037c4270 */
[----:B------:R-:W-:Y:S01]  /*5ac0*/  F2FP.TF32.F32.PACK_B R15, R15 ;  /* 0x0000000fff0f723e */ /* 0x000fe200024050ff */
[----:B0-----:R-:W-:-:S05]  /*5ad0*/  FMUL R5, R46, R0 ;  /* 0x000000002e057220 */ /* 0x001fca0000400000 */
[----:B------:R-:W-:-:S05]  /*5ae0*/  F2FP.TF32.F32.PACK_B R5, R5 ;  /* 0x00000005ff05723e */ /* 0x000fca00024050ff */
[----:B------:R-:W-:Y:S02]  /*5af0*/  @P6 IMAD.MOV.U32 R2, RZ, RZ, R6 ;  /* 0x000000ffff026224 */ /* 0x000fe400078e0006 */
[----:B------:R-:W-:-:S05]  /*5b00*/  @P6 IMAD.MOV.U32 R3, RZ, RZ, R7 ;  /* 0x000000ffff036224 */ /* 0x000fca00078e0007 */
[----:B------:R0:W-:Y:S01]  /*5b10*/  @P6 STG.E desc[UR12][R2.64+0x84], R43 ;  /* 0x0000842b02006986 */ /* 0x0001e2000c10190c */
[C---:B------:R-:W-:Y:S02]  /*5b20*/  ISETP.GT.AND P6, PT, R16.reuse, 0x40, P5 ;  /* 0x000000401000780c */ /* 0x040fe40002fc4270 */
[----:B------:R-:W-:-:S11]  /*5b30*/  ISETP.GT.AND P5, PT, R16, 0x48, P5 ;  /* 0x000000481000780c */ /* 0x000fd60002fa4270 */
[----:B0-----:R-:W-:Y:S02]  /*5b40*/  @P6 IMAD.MOV.U32 R2, RZ, RZ, R8 ;  /* 0x000000ffff026224 */ /* 0x001fe400078e0008 */
[----:B------:R-:W-:-:S05]  /*5b50*/  @P6 IMAD.MOV.U32 R3, RZ, RZ, R9 ;  /* 0x000000ffff036224 */ /* 0x000fca00078e0009 */
[----:B------:R0:W-:Y:S01]  /*5b60*/  @P6 STG.E desc[UR12][R2.64+0xa0], R11 ;  /* 0x0000a00b02006986 */ /* 0x0001e2000c10190c */
[C---:B------:R-:W-:Y:S02]  /*5b70*/  ISETP.GT.AND P6, PT, R16.reuse, 0x40, P3 ;  /* 0x000000401000780c */ /* 0x040fe40001fc4270 */
[----:B------:R-:W-:Y:S01]  /*5b80*/  ISETP.GT.AND P3, PT, R16, 0x48, P3 ;  /* 0x000000481000780c */ /* 0x000fe20001f64270 */
[-C--:B0-----:R-:W-:Y:S01]  /*5b90*/  FMUL R11, R50, R0.reuse ;  /* 0x00000000320b7220 */ /* 0x081fe20000400000 */
[----:B------:R-:W-:-:S09]  /*5ba0*/  FMUL R0, R55, R0 ;  /* 0x0000000037007220 */ /* 0x000fd20000400000 */
[----:B------:R-:W-:Y:S02]  /*5bb0*/  @P6 IMAD.MOV.U32 R2, RZ, RZ, R8 ;  /* 0x000000ffff026224 */ /* 0x000fe400078e0008 */
[----:B------:R-:W-:Y:S01]  /*5bc0*/  @P6 IMAD.MOV.U32 R3, RZ, RZ, R9 ;  /* 0x000000ffff036224 */ /* 0x000fe200078e0009 */
[----:B------:R-:W-:-:S04]  /*5bd0*/  F2FP.TF32.F32.PACK_B R11, R11 ;  /* 0x0000000bff0b723e */ /* 0x000fc800024050ff */
[----:B------:R0:W-:Y:S01]  /*5be0*/  @P6 STG.E desc[UR12][R2.64+0xa4], R45 ;  /* 0x0000a42d02006986 */ /* 0x0001e2000c10190c */
[C---:B------:R-:W-:Y:S02]  /*5bf0*/  ISETP.GT.AND P6, PT, R16.reuse, 0x40, P0 ;  /* 0x000000401000780c */ /* 0x040fe400007c4270 */
[----:B------:R-:W-:Y:S01]  /*5c00*/  ISETP.GT.AND P0, PT, R16, 0x48, P0 ;  /* 0x000000481000780c */ /* 0x000fe20000704270 */
[----:B0-----:R-:W-:Y:S02]  /*5c10*/  @P5 IMAD.MOV.U32 R2, RZ, RZ, R6 ;  /* 0x000000ffff025224 */ /* 0x001fe400078e0006 */
[----:B------:R-:W-:-:S05]  /*5c20*/  @P5 IMAD.MOV.U32 R3, RZ, RZ, R7 ;  /* 0x000000ffff035224 */ /* 0x000fca00078e0007 */
        /* <DEDUP_REMOVED lines=15> */
[----:B------:R0:W-:Y:S02]  /*5d20*/  @P5 STG.E desc[UR12][R2.64+0xc4], R49 ;  /* 0x0000c43102005986 */ /* 0x0001e4000c10190c */
        /* <DEDUP_REMOVED lines=8> */
[----:B------:R0:W-:Y:S04]  /*5db0*/  @P6 STG.E desc[UR12][R2.64+0xe0], R15 ;  /* 0x0000e00f02006986 */ /* 0x0001e8000c10190c */
[----:B------:R1:W-:Y:S01]  /*5dc0*/  @P3 STG.E desc[UR12][R8.64+0xe4], R53 ;  /* 0x0000e43508003986 */ /* 0x0003e2000c10190c */
[----:B0-----:R-:W-:Y:S02]  /*5dd0*/  @P2 IMAD.MOV.U32 R2, RZ, RZ, R6 ;  /* 0x000000ffff022224 */ /* 0x001fe400078e0006 */
[----:B------:R-:W-:-:S05]  /*5de0*/  @P2 IMAD.MOV.U32 R3, RZ, RZ, R7 ;  /* 0x000000ffff032224 */ /* 0x000fca00078e0007 */
[----:B------:R1:W-:Y:S01]  /*5df0*/  @P2 STG.E desc[UR12][R2.64+0xe0], R17 ;  /* 0x0000e01102002986 */ /* 0x0003e2000c10190c */
[----:B------:R-:W-:Y:S05]  /*5e00*/  @!P1 EXIT ;  /* 0x000000000000994d */ /* 0x000fea0003800000 */
[----:B-1----:R-:W-:-:S05]  /*5e10*/  F2FP.TF32.F32.PACK_B R3, R0 ;  /* 0x00000000ff03723e */ /* 0x002fca00024050ff */
[----:B------:R-:W-:Y:S01]  /*5e20*/  STG.E desc[UR12][R6.64+0xe4], R3 ;  /* 0x0000e40306007986 */ /* 0x000fe2000c10190c */
[----:B------:R-:W-:Y:S05]  /*5e30*/  EXIT ;  /* 0x000000000000794d */ /* 0x000fea0003800000 */
.L_x_10:
[----:B------:R-:W-:-:S13]  /*5e40*/  ISETP.NE.AND P0, PT, R6, RZ, PT ;  /* 0x000000ff0600720c */ /* 0x000fda0003f05270 */
[----:B------:R-:W-:Y:S05]  /*5e50*/  @P0 EXIT ;  /* 0x000000000000094d */ /* 0x000fea0003800000 */
[----:B------:R-:W-:-:S13]  /*5e60*/  ELECT P0, URZ, PT ;  /* 0x00000000003f782f */ /* 0x000fda0003800000 */
[----:B------:R-:W-:Y:S05]  /*5e70*/  @!P0 BRA `(.L_x_145) ;  /* 0x00000008000c8947 */ /* 0x000fea0003800000 */
[----:B------:R-:W-:Y:S02]  /*5e80*/  ISETP.GE.AND P0, PT, R3, 0x1, PT ;  /* 0x000000010300780c */ /* 0x000fe40003f06270 */
[----:B0-2---:R-:W-:-:S04]  /*5e90*/  SHF.R.S32.HI R5, RZ, 0x1f, R8 ;  /* 0x0000001fff057819 */ /* 0x005fc80000011408 */
[----:B------:R-:W-:-:S07]  /*5ea0*/  LEA.HI R5, R5, R8, RZ, 0x7 ;  /* 0x0000000805057211 */ /* 0x000fce00078f38ff */
[----:B------:R-:W-:Y:S05]  /*5eb0*/  @!P0 BRA `(.L_x_145) ;  /* 0x0000000400fc8947 */ /* 0x000fea0003800000 */
[----:B-----5:R-:W0:Y:S01]  /*5ec0*/  S2R R0, SR_CTAID.X ;  /* 0x0000000000007919 */ /* 0x020e220000002500 */
[----:B------:R-:W-:Y:S01]  /*5ed0*/  LOP3.LUT R5, R5, 0xffffff80, RZ, 0xc0, !PT ;  /* 0xffffff8005057812 */ /* 0x000fe200078ec0ff */
[----:B------:R-:W-:Y:S01]  /*5ee0*/  ULDC UR4, c[0x0][0x384] ;  /* 0x0000e10000047ab9 */ /* 0x000fe20000000800 */
[C---:B------:R-:W-:Y:S01]  /*5ef0*/  LOP3.LUT P0, RZ, R8.reuse, 0x1f, RZ, 0xc0, !PT ;  /* 0x0000001f08ff7812 */ /* 0x040fe2000780c0ff */
[----:B------:R-:W1:Y:S01]  /*5f00*/  S2R R10, SR_CTAID.Y ;  /* 0x00000000000a7919 */ /* 0x000e620000002600 */
[----:B------:R-:W-:Y:S01]  /*5f10*/  ULDC UR5, c[0x0][0x388] ;  /* 0x0000e20000057ab9 */ /* 0x000fe20000000800 */
[----:B------:R-:W-:Y:S01]  /*5f20*/  IMAD.IADD R5, R8, 0x1, -R5 ;  /* 0x0000000108057824 */ /* 0x000fe200078e0a05 */
[----:B------:R-:W-:Y:S01]  /*5f30*/  LOP3.LUT R20, R2, 0x2, RZ, 0xfc, !PT ;  /* 0x0000000202147812 */ /* 0x000fe200078efcff */
[----:B------:R-:W-:Y:S01]  /*5f40*/  VIADD R21, R3, 0x1 ;  /* 0x0000000103157836 */ /* 0x000fe20000000000 */
[----:B------:R-:W-:Y:S01]  /*5f50*/  CS2R R6, SRZ ;  /* 0x0000000000067805 */ /* 0x000fe2000001ff00 */
[----:B------:R-:W-:Y:S01]  /*5f60*/  IMAD.MOV.U32 R4, RZ, RZ, RZ ;  /* 0x000000ffff047224 */ /* 0x000fe200078e00ff */
[----:B------:R-:W-:-:S02]  /*5f70*/  ISETP.NE.AND P1, PT, R5, RZ, PT ;  /* 0x000000ff0500720c */ /* 0x000fc40003f25270 */
[----:B------:R-:W-:Y:S02]  /*5f80*/  CS2R R8, SRZ ;  /* 0x0000000000087805 */ /* 0x000fe4000001ff00 */
[----:B------:R-:W-:Y:S01]  /*5f90*/  ISETP.NE.OR P0, PT, R5, RZ, !P0 ;  /* 0x000000ff0500720c */ /* 0x000fe20004705670 */
[----:B------:R-:W-:Y:S02]  /*5fa0*/  IMAD.MOV.U32 R5, RZ, RZ, 0x1 ;  /* 0x00000001ff057424 */ /* 0x000fe400078e00ff */
[----:B0-----:R-:W-:-:S04]  /*5fb0*/  IMAD.SHL.U32 R16, R0, 0x80, RZ ;  /* 0x0000008000107824 */ /* 0x001fc800078e00ff */
[----:B------:R-:W-:-:S04]  /*5fc0*/  IMAD.HI.U32 R0, R16, UR4, RZ ;  /* 0x0000000410007c27 */ /* 0x000fc8000f8e00ff */
[----:B-1----:R-:W-:Y:S01]  /*5fd0*/  IMAD.SHL.U32 R18, R10, 0x40, RZ ;  /* 0x000000400a127824 */ /* 0x002fe200078e00ff */
[----:B------:R-:W-:-:S07]  /*5fe0*/  SHF.R.U32.HI R0, RZ, UR5, R0 ;  /* 0x00000005ff007c19 */ /* 0x000fce0008011600 */
.L_x_149:
[----:B------:R-:W0:Y:S01]  /*5ff0*/  S2R R11, SR_CgaCtaId ;  /* 0x00000000000b7919 */ /* 0x000e220000008800 */
[----:B------:R-:W-:-:S04]  /*6000*/  MOV R10, 0x400 ;  /* 0x00000400000a7802 */ /* 0x000fc80000000f00 */
[----:B0-----:R-:W-:Y:S02]  /*6010*/  LEA R19, R11, R10, 0x18 ;  /* 0x0000000a0b137211 */ /* 0x001fe400078ec0ff */
[----:B------:R-:W-:-:S03]  /*6020*/  SHF.L.U32 R10, R5, 0x1f, RZ ;  /* 0x0000001f050a7819 */ /* 0x000fc600000006ff */
[----:B------:R-:W-:-:S07]  /*6030*/  IMAD R17, R4, 0x8, R19 ;  /* 0x0000000804117824 */ /* 0x000fce00078e0213 */
.L_x_146:
[----:B0-----:R0:W1:Y:S02]  /*6040*/  SYNCS.PHASECHK.TRANS64.TRYWAIT P2, [R17+URZ+0x36048], R10 ;  /* 0x0360480a110075a7 */ /* 0x001064000804017f */
[----:B-1----:R-:W-:Y:S05]  /*6050*/  @!P2 NANOSLEEP.SYNCS 0x989680 ;  /* 0x009896800000a95d */ /* 0x002fea0003900000 */
[----:B------:R-:W1:Y:S02]  /*6060*/  @!P2 SYNCS.PHASECHK.TRANS64 P2, [R17+URZ+0x36048], R10 ;  /* 0x0360480a1100a5a7 */ /* 0x000e64000804007f */
[----:B-1----:R-:W-:Y:S05]  /*6070*/  @!P2 BRA `(.L_x_146) ;  /* 0xfffffffc00f0a947 */ /* 0x002fea000383ffff */
[----:B0-----:R-:W0:Y:S02]  /*6080*/  @!P1 LDC R10, c[0x0][0x580] ;  /* 0x00016000ff0a9b82 */ /* 0x001e240000000800 */
[----:B0-----:R0:W-:Y:S02]  /*6090*/  @!P1 SYNCS.ARRIVE.TRANS64 RZ, [R17+URZ+0x36000], R10 ;  /* 0x0360000a11ff99a7 */ /* 0x0011e4000800003f */
[----:B0-----:R-:W-:-:S04]  /*60a0*/  PRMT R10, R20, 0x9910, RZ ;  /* 0x00009910140a7816 */ /* 0x001fc800000000ff */
[----:B------:R-:W-:-:S13]  /*60b0*/  ISETP.NE.AND P2, PT, R10, 0x2, PT ;  /* 0x000000020a00780c */ /* 0x000fda0003f45270 */
[----:B------:R-:W-:Y:S05]  /*60c0*/  @P2 BRA `(.L_x_147) ;  /* 0x0000000000042947 */ /* 0x000fea0003800000 */
[----:B------:R-:W-:Y:S01]  /*60d0*/  BPT.TRAP 0x1 ;  /* 0x000000040000795c */ /* 0x000fe20000300000 */
.L_x_147:
[----:B------:R-:W-:Y:S05]  /*60e0*/  @P0 BRA `(.L_x_148) ;  /* 0x0000000000040947 */ /* 0x000fea0003800000 */
[----:B------:R-:W-:Y:S01]  /*60f0*/  BPT.TRAP 0x1 ;  /* 0x000000040000795c */ /* 0x000fe20000300000 */
.L_x_148:
[----:B------:R-:W0:Y:S01]  /*6100*/  LDC R13, c[0x0][0x380] ;  /* 0x0000e000ff0d7b82 */ /* 0x000e220000000800 */
[----:B------:R-:W-:Y:S01]  /*6110*/  R2UR UR4, R0 ;  /* 0x00000000000472ca */ /* 0x000fe200000e0000 */
[----:B------:R-:W-:Y:S01]  /*6120*/  ULDC UR14, c[0x0][0x38c] ;  /* 0x0000e300000e7ab9 */ /* 0x000fe20000000800 */
[----:B------:R-:W-:Y:S01]  /*6130*/  R2UR UR13, R16 ;  /* 0x00000000100d72ca */ /* 0x000fe200000e0000 */
[----:B------:R-:W-:Y:S01]  /*6140*/  UISETP.NE.AND UP0, UPT, UR14, 0x1, UPT ;  /* 0x000000010e00788c */ /* 0x000fe2000bf05270 */
[C---:B------:R-:W-:Y:S01]  /*6150*/  R2UR UR18, R8.reuse ;  /* 0x00000000081272ca */ /* 0x040fe200000e0000 */
[----:B------:R-:W-:Y:S01]  /*6160*/  VIADD R8, R8, 0x1 ;  /* 0x0000000108087836 */ /* 0x000fe20000000000 */
[----:B------:R-:W-:Y:S01]  /*6170*/  ULDC UR24, c[0x0][0x398] ;  /* 0x0000e60000187ab9 */ /* 0x000fe20000000800 */
[----:B------:R-:W1:Y:S01]  /*6180*/  LDC.64 R10, c[0x0][0x3f8] ;  /* 0x0000fe00ff0a7b82 */ /* 0x000e620000000a00 */
[----:B------:R-:W-:Y:S01]  /*6190*/  R2UR UR16, R4 ;  /* 0x00000000041072ca */ /* 0x000fe200000e0000 */
[----:B------:R-:W-:Y:S01]  /*61a0*/  ULDC UR12, c[0x0][0x3ec] ;  /* 0x0000fb00000c7ab9 */ /* 0x000fe20000000800 */
[----:B------:R-:W-:Y:S01]  /*61b0*/  R2UR UR17, R17 ;  /* 0x00000000111172ca */ /* 0x000fe200000e0000 */
[----:B------:R-:W-:Y:S01]  /*61c0*/  VIADD R21, R21, 0xffffffff ;  /* 0xffffffff15157836 */ /* 0x000fe20000000000 */
[----:B------:R-:W-:Y:S01]  /*61d0*/  ULDC.64 UR28, c[0x0][0x198] ;  /* 0x00006600001c7ab9 */ /* 0x000fe20000000a00 */
[----:B------:R-:W-:Y:S01]  /*61e0*/  ULDC.64 UR20, c[0x0][0x3f0] ;  /* 0x0000fc0000147ab9 */ /* 0x000fe20000000a00 */
[----:B------:R-:W-:Y:S01]  /*61f0*/  @UP0 ULDC.64 UR8, c[0x0][0x390] ;  /* 0x0000e40000080ab9 */ /* 0x000fe20000000a00 */
[----:B---34-:R-:W1:Y:S01]  /*6200*/  LDC.64 R14, c[0x0][0x3d0] ;  /* 0x0000f400ff0e7b82 */ /* 0x018e620000000a00 */
[----:B------:R-:W-:Y:S01]  /*6210*/  ISETP.GT.AND P6, PT, R21, 0x1, PT ;  /* 0x000000011500780c */ /* 0x000fe20003fc4270 */
[----:B------:R-:W-:Y:S01]  /*6220*/  USHF.L.U32 UR18, UR18, 0x5, URZ ;  /* 0x0000000512127899 */ /* 0x000fe2000800063f */
[----:B------:R-:W-:Y:S01]  /*6230*/  UMOV UR26, 0x0 ;  /* 0x00000000001a7882 */ /* 0x000fe20000000000 */
[----:B------:R-:W-:-:S04]  /*6240*/  UMOV UR27, 0x10000000 ;  /* 0x10000000001b7882 */ /* 0x000fc80000000000 */
[----:B------:R-:W2:Y:S01]  /*6250*/  LDC R12, c[0x0][0x400] ;  /* 0x00010000ff0c7b82 */ /* 0x000ea20000000800 */
[----:B0-----:R-:W-:Y:S01]  /*6260*/  ISETP.NE.AND P2, PT, R13, 0x1, PT ;  /* 0x000000010d00780c */ /* 0x001fe20003f45270 */
[----:B------:R-:W-:-:S12]  /*6270*/  UIADD3 UR17, UR17, 0x36000, URZ ;  /* 0x0003600011117890 */ /* 0x000fd8000fffe03f */
[----:B------:R-:W-:Y:S01]  /*6280*/  @P2 IMAD.U32 R22, RZ, RZ, UR4 ;  /* 0x00000004ff162e24 */ /* 0x000fe2000f8e00ff */
[----:B------:R-:W-:Y:S01]  /*6290*/  ULDC.64 UR4, c[0x0][0x3c8] ;  /* 0x0000f20000047ab9 */ /* 0x000fe20000000a00 */
[----:B-1----:R-:W-:Y:S02]  /*62a0*/  IMAD R11, R7, R14, R11 ;  /* 0x0000000e070b7224 */ /* 0x002fe400078e020b */
[----:B------:R-:W-:Y:S01]  /*62b0*/  IMAD R10, R9, UR5, R10 ;  /* 0x00000005090a7c24 */ /* 0x000fe2000f8e020a */
[----:B------:R-:W-:Y:S02]  /*62c0*/  @P2 R2UR UR13, R22 ;  /* 0x00000000160d22ca */ /* 0x000fe400000e0000 */
[----:B------:R-:W-:Y:S01]  /*62d0*/  ISETP.NE.AND P2, PT, R8, UR15, PT ;  /* 0x0000000f08007c0c */ /* 0x000fe2000bf45270 */
[----:B------:R-:W-:Y:S02]  /*62e0*/  IMAD.U32 R11, R11, 0x20, R10 ;  /* 0x000000200b0b7824 */ /* 0x000fe400078e000a */
[----:B--2---:R-:W-:Y:S01]  /*62f0*/  IMAD R12, R6, R15, R12 ;  /* 0x0000000f060c7224 */ /* 0x004fe200078e020c */
[----:B------:R-:W-:Y:S01]  /*6300*/  SEL R8, R8, RZ, P2 ;  /* 0x000000ff08087207 */ /* 0x000fe20001000000 */
[----:B------:R-:W0:Y:S02]  /*6310*/  LDC.64 R14, c[0x0][0x3e0] ;  /* 0x0000f800ff0e7b82 */ /* 0x000e240000000a00 */
[----:B------:R-:W-:-:S04]  /*6320*/  IMAD.U32 R11, R12, 0x400, R11 ;  /* 0x000004000c0b7824 */ /* 0x000fc800078e000b */
[----:B------:R-:W-:Y:S01]  /*6330*/  UIMAD.WIDE.U32 UR6, UR13, UR8, URZ ;  /* 0x000000080d0672a5 */ /* 0x000fe2000f8e003f */
[----:B------:R-:W-:Y:S01]  /*6340*/  R2UR UR25, R11 ;  /* 0x000000000b1972ca */ /* 0x000fe200000e0000 */
[----:B------:R-:W-:Y:S01]  /*6350*/  UIADD3 UR6, -UR13, URZ, URZ ;  /* 0x0000003f0d067290 */ /* 0x000fe2000fffe13f */
[----:B------:R-:W-:Y:S01]  /*6360*/  VIADD R11, R6, 0x1 ;  /* 0x00000001060b7836 */ /* 0x000fe20000000000 */
[----:B------:R-:W-:Y:S01]  /*6370*/  UMOV UR5, UR13 ;  /* 0x0000000d00057c82 */ /* 0x000fe20008000000 */
[----:B------:R-:W-:Y:S02]  /*6380*/  @UP0 USHF.R.U32.HI UR5, URZ, UR9, UR7 ;  /* 0x000000093f050299 */ /* 0x000fe40008011607 */
[----:B------:R-:W-:Y:S01]  /*6390*/  UISETP.NE.AND UP0, UPT, UR24, 0x1, UPT ;  /* 0x000000011800788c */ /* 0x000fe2000bf05270 */
[----:B------:R-:W-:Y:S01]  /*63a0*/  IMAD R10, R13, UR6, R16 ;  /* 0x000000060d0a7c24 */ /* 0x000fe2000f8e0210 */
[----:B------:R-:W-:Y:S01]  /*63b0*/  R2UR UR7, R19 ;  /* 0x00000000130772ca */ /* 0x000fe200000e0000 */
[----:B------:R-:W-:Y:S01]  /*63c0*/  VIADD R13, R9, 0x1 ;  /* 0x00000001090d7836 */ /* 0x000fe20000000000 */
[----:B------:R-:W-:Y:S01]  /*63d0*/  ULDC.64 UR8, c[0x0][0x3c0] ;  /* 0x0000f00000087ab9 */ /* 0x000fe20000000a00 */
[----:B------:R-:W-:Y:S01]  /*63e0*/  @P2 IMAD.MOV R13, RZ, RZ, R9 ;  /* 0x000000ffff0d2224 */ /* 0x000fe200078e0209 */
[----:B------:R-:W-:Y:S01]  /*63f0*/  R2UR UR19, R10 ;  /* 0x000000000a1372ca */ /* 0x000fe200000e0000 */
[C---:B------:R-:W-:Y:S01]  /*6400*/  IMAD R19, R4.reuse, 0x2000, R19 ;  /* 0x0000200004137824 */ /* 0x040fe200078e0213 */
[----:B------:R-:W-:Y:S01]  /*6410*/  UMOV UR22, UR5 ;  /* 0x0000000500167c82 */ /* 0x000fe20008000000 */
[----:B------:R-:W-:Y:S01]  /*6420*/  VIADD R10, R7, 0x1 ;  /* 0x00000001070a7836 */ /* 0x000fe20000000000 */
[----:B------:R-:W-:Y:S01]  /*6430*/  UIADD3 UR6, UP1, UR28, 0xf0, URZ ;  /* 0x000000f01c067890 */ /* 0x000fe2000ff3e03f */
[----:B0-----:R-:W-:Y:S01]  /*6440*/  ISETP.NE.AND P3, PT, R13, R14, PT ;  /* 0x0000000e0d00720c */ /* 0x001fe20003f65270 */
[----:B------:R-:W-:Y:S01]  /*6450*/  @UP0 ULDC UR10, c[0x0][0x39c] ;  /* 0x0000e700000a0ab9 */ /* 0x000fe20000000800 */
[----:B------:R-:W-:Y:S01]  /*6460*/  @UP0 ULDC UR30, c[0x0][0x3a0] ;  /* 0x0000e800001e0ab9 */ /* 0x000fe20000000800 */
[----:B------:R-:W-:Y:S01]  /*6470*/  UIMAD.WIDE.U32 UR10, UR5, UR10, URZ ;  /* 0x0000000a050a72a5 */ /* 0x000fe2000f8e003f */
[----:B------:R-:W-:Y:S01]  /*6480*/  R2UR UR23, R19 ;  /* 0x00000000131772ca */ /* 0x000fe200000e0000 */
[----:B------:R-:W-:Y:S01]  /*6490*/  ULEA UR16, UR16, UR7, 0xe ;  /* 0x0000000710107291 */ /* 0x000fe2000f8e703f */
[----:B------:R-:W-:Y:S01]  /*64a0*/  VIADD R4, R4, 0x1 ;  /* 0x0000000104047836 */ /* 0x000fe20000000000 */
[----:B------:R-:W-:-:S02]  /*64b0*/  @UP0 USHF.R.U32.HI UR22, URZ, UR30, UR11 ;  /* 0x0000001e3f160299 */ /* 0x000fc4000801160b */
[----:B------:R-:W-:Y:S01]  /*64c0*/  UIMAD UR19, UR19, UR8, UR12 ;  /* 0x00000008131372a4 */ /* 0x000fe2000f8e020c */
[----:B------:R-:W-:Y:S01]  /*64d0*/  R2UR UR12, R9 ;  /* 0x00000000090c72ca */ /* 0x000fe200000e0000 */
[----:B------:R-:W-:Y:S01]  /*64e0*/  UIADD3 UR7, -UR5, URZ, URZ ;  /* 0x0000003f05077290 */ /* 0x000fe2000fffe13f */
[----:B------:R-:W-:Y:S01]  /*64f0*/  R2UR UR11, R18 ;  /* 0x00000000120b72ca */ /* 0x000fe200000e0000 */
[----:B------:R-:W-:Y:S01]  /*6500*/  UIADD3 UR8, -UR22, URZ, URZ ;  /* 0x0000003f16087290 */ /* 0x000fe2000fffe13f */
[----:B------:R-:W-:Y:S01]  /*6510*/  @P3 IMAD.MOV R10, RZ, RZ, R7 ;  /* 0x000000ffff0a3224 */ /* 0x000fe200078e0207 */
[----:B------:R-:W-:Y:S01]  /*6520*/  UIMAD UR7, UR14, UR7, UR13 ;  /* 0x000000070e0772a4 */ /* 0x000fe2000f8e020d */
[----:B------:R-:W-:Y:S01]  /*6530*/  R2UR UR13, R7 ;  /* 0x00000000070d72ca */ /* 0x000fe200000e0000 */
[----:B------:R-:W-:Y:S01]  /*6540*/  UIMAD UR5, UR24, UR8, UR5 ;  /* 0x00000008180572a4 */ /* 0x000fe2000f8e0205 */
[----:B------:R-:W-:Y:S01]  /*6550*/  R2UR UR14, R6 ;  /* 0x00000000060e72ca */ /* 0x000fe200000e0000 */
[----:B------:R-:W-:Y:S01]  /*6560*/  UIADD3 UR28, UP2, UR28, 0x270, URZ ;  /* 0x000002701c1c7890 */ /* 0x000fe2000ff5e03f */
[----:B------:R-:W-:Y:S01]  /*6570*/  ISETP.NE.AND P4, PT, R10, R15, PT ;  /* 0x0000000f0a00720c */ /* 0x000fe20003f85270 */
[----:B------:R-:W-:Y:S01]  /*6580*/  UIMAD UR20, UR7, UR9, UR20 ;  /* 0x00000009071472a4 */ /* 0x000fe2000f8e0214 */
[C---:B------:R-:W-:Y:S01]  /*6590*/  ISETP.NE.AND P5, PT, R4.reuse, 0x9, PT ;  /* 0x000000090400780c */ /* 0x040fe20003fa5270 */
[----:B------:R-:W-:Y:S01]  /*65a0*/  UIMAD UR21, UR5, UR4, UR21 ;  /* 0x00000004051572a4 */ /* 0x000fe2000f8e0215 */
[----:B------:R-:W-:Y:S01]  /*65b0*/  SEL R9, R13, RZ, P3 ;  /* 0x000000ff0d097207 */ /* 0x000fe20001800000 */
[----:B------:R-:W-:Y:S01]  /*65c0*/  UIADD3.X UR7, URZ, UR29, URZ, UP1, !UPT ;  /* 0x0000001d3f077290 */ /* 0x000fe20008ffe43f */
[----:B------:R-:W-:Y:S01]  /*65d0*/  SEL R12, RZ, 0x1, P5 ;  /* 0x00000001ff0c7807 */ /* 0x000fe20002800000 */
[----:B------:R-:W-:Y:S01]  /*65e0*/  UPRMT UR4, UR25, 0x5410, URZ ;  /* 0x0000541019047896 */ /* 0x000fe2000800003f */
[----:B------:R-:W-:Y:S01]  /*65f0*/  SEL R4, R4, RZ, P5 ;  /* 0x000000ff04047207 */ /* 0x000fe20002800000 */
[----:B------:R-:W-:Y:S01]  /*6600*/  UIADD3 UR8, UR23, 0x24000, URZ ;  /* 0x0002400017087890 */ /* 0x000fe2000fffe03f */
[----:B------:R-:W-:Y:S01]  /*6610*/  LOP3.LUT R5, R5, R12, RZ, 0x3c, !PT ;  /* 0x0000000c05057212 */ /* 0x000fe200078e3cff */
[----:B------:R-:W-:Y:S01]  /*6620*/  UIADD3.X UR29, URZ, UR29, URZ, UP2, !UPT ;  /* 0x0000001d3f1d7290 */ /* 0x000fe200097fe43f */
[----:B------:R-:W-:Y:S01]  /*6630*/  SEL R7, R10, RZ, P4 ;  /* 0x000000ff0a077207 */ /* 0x000fe20002000000 */
[----:B------:R-:W-:Y:S01]  /*6640*/  UMOV UR9, UR17 ;  /* 0x0000001100097c82 */ /* 0x000fe20008000000 */
[----:B------:R-:W-:Y:S01]  /*6650*/  UMOV UR10, UR18 ;  /* 0x00000012000a7c82 */ /* 0x000fe20008000000 */
[----:B------:R-:W-:Y:S01]  /*6660*/  @P4 IMAD.MOV R11, RZ, RZ, R6 ;  /* 0x000000ffff0b4224 */ /* 0x000fe200078e0206 */
[----:B------:R1:W-:Y:S03]  /*6670*/  UTMALDG.5D.IM2COL [UR16], [UR6], UR4 ;  /* 0x00000010060073b4 */ /* 0x0003e60008060004 */
[----:B------:R-:W-:Y:S01]  /*6680*/  IMAD.MOV.U32 R6, RZ, RZ, R11 ;  /* 0x000000ffff067224 */ /* 0x000fe200078e000b */
[----:B------:R1:W-:Y:S02]  /*6690*/  UTMALDG.5D [UR8], [UR28], desc[UR26] ;  /* 0x00001a081c0075b4 */ /* 0x0003e40008021000 */
[----:B-1----:R-:W-:Y:S05]  /*66a0*/  @P6 BRA `(.L_x_149) ;  /* 0xfffffff800506947 */ /* 0x002fea000383ffff */
.L_x_145:
[----:B------:R-:W-:Y:S01]  /*66b0*/  ISETP.GE.U32.AND P2, PT, R3, 0x9, PT ;  /* 0x000000090300780c */ /* 0x000fe20003f46070 */
[----:B------:R-:W-:Y:S05]  /*66c0*/  WARPSYNC.ALL ;  /* 0x0000000000007948 */ /* 0x000fea0003800000 */
[----:B------:R-:W-:-:S07]  /*66d0*/  ELECT P1, URZ, PT ;  /* 0x00000000003f782f */ /* 0x000fce0003820000 */
[----:B0-2---:R-:W-:-:S05]  /*66e0*/  @P2 IMAD.WIDE.U32 R4, R3, 0x38e38e39, RZ ;  /* 0x38e38e3903042825 */ /* 0x005fca00078e00ff */
[----:B-----5:R-:W-:-:S04]  /*66f0*/  @P2 SHF.R.U32.HI R0, RZ, 0x1, R5 ;  /* 0x00000001ff002819 */ /* 0x020fc80000011605 */
[----:B------:R-:W-:-:S04]  /*6700*/  @P2 LOP3.LUT R0, R0, 0x1, RZ, 0xc0, !PT ;  /* 0x0000000100002812 */ /* 0x000fc800078ec0ff */
[----:B------:R-:W-:Y:S01]  /*6710*/  @P2 ISETP.NE.U32.AND P0, PT, R0, 0x1, PT ;  /* 0x000000010000280c */ /* 0x000fe20003f05070 */
[----:B------:R-:W-:-:S12]  /*6720*/  @!P1 EXIT ;  /* 0x000000000000994d */ /* 0x000fd80003800000 */
[----:B------:R-:W-:Y:S01]  /*6730*/  LOP3.LUT R2, R2, 0x2, RZ, 0xfc, !PT ;  /* 0x0000000202027812 */ /* 0x000fe200078efcff */
[----:B------:R-:W-:Y:S01]  /*6740*/  IMAD.MOV.U32 R0, RZ, RZ, 0x1 ;  /* 0x00000001ff007424 */ /* 0x000fe200078e00ff */
[----:B------:R-:W-:Y:S02]  /*6750*/  @P2 ISETP.NE.U32.AND.EX P0, PT, RZ, RZ, PT, P0 ;  /* 0x000000ffff00220c */ /* 0x000fe40003f05100 */
[----:B------:R-:W-:Y:S02]  /*6760*/  ISETP.NE.AND P1, PT, R2, 0x3, PT ;  /* 0x000000030200780c */ /* 0x000fe40003f25270 */
[----:B------:R-:W-:-:S11]  /*6770*/  @P2 SEL R0, RZ, 0x1, !P0 ;  /* 0x00000001ff002807 */ /* 0x000fd60004000000 */
[----:B------:R-:W-:Y:S05]  /*6780*/  @!P1 BRA `(.L_x_150) ;  /* 0x0000000000049947 */ /* 0x000fea0003800000 */
[----:B------:R-:W-:Y:S01]  /*6790*/  BPT.TRAP 0x1 ;  /* 0x000000040000795c */ /* 0x000fe20000300000 */
.L_x_150:
[----:B------:R-:W0:Y:S01]  /*67a0*/  S2R R7, SR_CgaCtaId ;  /* 0x0000000000077919 */ /* 0x000e220000008800 */
[----:B------:R-:W-:Y:S01]  /*67b0*/  IMAD.WIDE.U32 R4, R3, 0x38e38e39, RZ ;  /* 0x38e38e3903047825 */ /* 0x000fe200078e00ff */
[----:B------:R-:W-:-:S04]  /*67c0*/  MOV R2, 0x400 ;  /* 0x0000040000027802 */ /* 0x000fc80000000f00 */
[----:B------:R-:W-:Y:S02]  /*67d0*/  SHF.R.U32.HI R4, RZ, 0x1, R5 ;  /* 0x00000001ff047819 */ /* 0x000fe40000011605 */
[----:B------:R-:W-:-:S03]  /*67e0*/  SHF.L.U32 R5, R0, 0x1f, RZ ;  /* 0x0000001f00057819 */ /* 0x000fc600000006ff */
[----:B------:R-:W-:Y:S01]  /*67f0*/  IMAD R3, R4, -0x9, R3 ;  /* 0xfffffff704037824 */ /* 0x000fe200078e0203 */
[----:B0-----:R-:W-:-:S05]  /*6800*/  LEA R2, R7, R2, 0x18 ;  /* 0x0000000207027211 */ /* 0x001fca00078ec0ff */
[----:B------:R-:W-:-:S04]  /*6810*/  VIADD R2, R2, 0x36048 ;  /* 0x0003604802027836 */ /* 0x000fc80000000000 */
[----:B------:R-:W-:-:S07]  /*6820*/  IMAD R4, R3, 0x8, R2 ;  /* 0x0000000803047824 */ /* 0x000fce00078e0202 */
.L_x_151:
[----:B0-----:R0:W1:Y:S02]  /*6830*/  SYNCS.PHASECHK.TRANS64.TRYWAIT P0, [R4+URZ], R5 ;  /* 0x00000005040075a7 */ /* 0x001064000800017f */
[----:B-1----:R-:W-:Y:S05]  /*6840*/  @!P0 NANOSLEEP.SYNCS 0x989680 ;  /* 0x009896800000895d */ /* 0x002fea0003900000 */
[----:B------:R-:W1:Y:S02]  /*6850*/  @!P0 SYNCS.PHASECHK.TRANS64 P0, [R4+URZ], R5 ;  /* 0x00000005040085a7 */ /* 0x000e64000800007f */
[----:B-1----:R-:W-:Y:S05]  /*6860*/  @!P0 BRA `(.L_x_151) ;  /* 0xfffffffc00f08947 */ /* 0x002fea000383ffff */
[----:B------:R-:W-:-:S05]  /*6870*/  VIADD R3, R3, 0x1 ;  /* 0x0000000103037836 */ /* 0x000fca0000000000 */
[----:B------:R-:W-:-:S04]  /*6880*/  ISETP.NE.AND P0, PT, R3, 0x9, PT ;  /* 0x000000090300780c */ /* 0x000fc80003f05270 */
[----:B0-----:R-:W-:Y:S02]  /*6890*/  SEL R5, RZ, 0x1, P0 ;  /* 0x00000001ff057807 */ /* 0x001fe40000000000 */
[----:B------:R-:W-:Y:S02]  /*68a0*/  SEL R3, R3, RZ, P0 ;  /* 0x000000ff03037207 */ /* 0x000fe40000000000 */
[----:B------:R-:W-:-:S03]  /*68b0*/  LOP3.LUT R7, R0, R5, RZ, 0x3c, !PT ;  /* 0x0000000500077212 */ /* 0x000fc600078e3cff */
[----:B------:R-:W-:Y:S01]  /*68c0*/  IMAD R0, R3, 0x8, R2 ;  /* 0x0000000803007824 */ /* 0x000fe200078e0202 */
[----:B------:R-:W-:-:S07]  /*68d0*/  SHF.L.U32 R5, R7, 0x1f, RZ ;  /* 0x0000001f07057819 */ /* 0x000fce00000006ff */
.L_x_152:
        /* <DEDUP_REMOVED lines=11> */
.L_x_153:
        /* <DEDUP_REMOVED lines=11> */
.L_x_154:
        /* <DEDUP_REMOVED lines=11> */
.L_x_155:
        /* <DEDUP_REMOVED lines=11> */
.L_x_156:
        /* <DEDUP_REMOVED lines=11> */
.L_x_157:
        /* <DEDUP_REMOVED lines=11> */
.L_x_158:
        /* <DEDUP_REMOVED lines=11> */
.L_x_159:
[----:B0-----:R0:W1:Y:S02]  /*6db0*/  SYNCS.PHASECHK.TRANS64.TRYWAIT P0, [R3+URZ], R0 ;  /* 0x00000000030075a7 */ /* 0x001064000800017f */
[----:B-1----:R-:W-:Y:S05]  /*6dc0*/  @!P0 NANOSLEEP.SYNCS 0x989680 ;  /* 0x009896800000895d */ /* 0x002fea0003900000 */
[----:B------:R-:W1:Y:S02]  /*6dd0*/  @!P0 SYNCS.PHASECHK.TRANS64 P0, [R3+URZ], R0 ;  /* 0x00000000030085a7 */ /* 0x000e64000800007f */
[----:B-1----:R-:W-:Y:S05]  /*6de0*/  @P0 EXIT ;  /* 0x000000000000094d */ /* 0x002fea0003800000 */
[----:B------:R-:W-:Y:S05]  /*6df0*/  BRA `(.L_x_159) ;  /* 0xfffffffc00ec7947 */ /* 0x000fea000383ffff */
.L_x_160:
[----:B------:R-:W-:-:S00]  /*6e00*/  BRA `(.L_x_160) ;  /* 0xfffffffc00fc7947 */ /* 0x000fc0000383ffff */
[----:B------:R-:W-:-:S00]  /*6e10*/  NOP ;  /* 0x0000000000007918 */ /* 0x000fc00000000000 */
        /* <DEDUP_REMOVED lines=14> */
.L_x_161:


//--------------------- .nv.shared._ZN7cutlass13device_kernelINS_4conv6kernel13ConvUniversalINS1_16ConvProblemShapeILNS1_8OperatorE0ELi3EEENS1_10collective14CollectiveConvINS1_46MainloopSm90TmaGmmaWarpSpecializedImplicitGemmILS5_0ELi9ELi3EN4cute5tupleIJNSA_1CILi1EEESD_SD_EEENS1_36KernelImplicitTmaWarpSpecializedSm90ELi1EEENSB_IJNSC_ILi128EEENSC_ILi64EEENSB_IJNSC_ILi32EEEEEEEEENS_10tfloat32_tESM_NSA_8TiledMMAINSA_8MMA_AtomIJNSA_4SM904GMMA29MMA_64x64x8_F32TF32TF32_SS_TNILNSQ_7ScaleInE1ELSS_1EEEEEENSA_6LayoutISE_NSB_IJNSC_ILi0EEESW_SW_EEEEENSB_IJNSA_10UnderscoreESZ_SZ_EEEEENS7_6detail26Sm90ImplicitGemmTileTraitsINSA_20SM90_TMA_LOAD_IM2COLENSA_14ComposedLayoutINSA_7SwizzleILi3ELi4ELi3EEENSA_18smem_ptr_flag_bitsILi32EEENSV_INSB_IJNSB_IJNSC_ILi8EEENSC_ILi16EEEEEENSB_IJSJ_SD_EEENSB_IJSD_NSC_ILi9EEEEEEEEENSB_IJNSB_IJSJ_NSC_ILi256EEEEEENSB_IJSD_SW_EEENSB_IJSW_NSC_ILi4096EEEEEEEEEEEEEvEENS13_INSA_13SM90_TMA_LOADENS15_IS17_S19_NSV_INSB_IJNSB_IJS1A_S1A_EEES1D_S1F_EEENSB_IJS1I_S1J_NSB_IJSW_NSC_ILi2048EEEEEEEEEEEEEvEEEENS_8epilogue10collective6detail29Sm90TmaWarpSpecializedAdapterINS21_15DefaultEpilogueISM_NSB_IJNSB_IJllllEEESD_SW_EEES26_NS20_6thread17LinearCombinationISM_Li1EffLNS27_9ScaleType4KindE0ELNS_15FloatRoundStyleE2ESM_EENS_4gemm15EpilogueDefaultEEEEEvvEEEEvNT_6ParamsE --------------------------
	.section	.nv.shared._ZN7cutlass13device_kernelINS_4conv6kernel13ConvUniversalINS1_16ConvProblemShapeILNS1_8OperatorE0ELi3EEENS1_10collective14CollectiveConvINS1_46MainloopSm90TmaGmmaWarpSpecializedImplicitGemmILS5_0ELi9ELi3EN4cute5tupleIJNSA_1CILi1EEESD_SD_EEENS1_36KernelImplicitTmaWarpSpecializedSm90ELi1EEENSB_IJNSC_ILi128EEENSC_ILi64EEENSB_IJNSC_ILi32EEEEEEEEENS_10tfloat32_tESM_NSA_8TiledMMAINSA_8MMA_AtomIJNSA_4SM904GMMA29MMA_64x64x8_F32TF32TF32_SS_TNILNSQ_7ScaleInE1ELSS_1EEEEEENSA_6LayoutISE_NSB_IJNSC_ILi0EEESW_SW_EEEEENSB_IJNSA_10UnderscoreESZ_SZ_EEEEENS7_6detail26Sm90ImplicitGemmTileTraitsINSA_20SM90_TMA_LOAD_IM2COLENSA_14ComposedLayoutINSA_7SwizzleILi3ELi4ELi3EEENSA_18smem_ptr_flag_bitsILi32EEENSV_INSB_IJNSB_IJNSC_ILi8EEENSC_ILi16EEEEEENSB_IJSJ_SD_EEENSB_IJSD_NSC_ILi9EEEEEEEEENSB_IJNSB_IJSJ_NSC_ILi256EEEEEENSB_IJSD_SW_EEENSB_IJSW_NSC_ILi4096EEEEEEEEEEEEEvEENS13_INSA_13SM90_TMA_LOADENS15_IS17_S19_NSV_INSB_IJNSB_IJS1A_S1A_EEES1D_S1F_EEENSB_IJS1I_S1J_NSB_IJSW_NSC_ILi2048EEEEEEEEEEEEEvEEEENS_8epilogue10collective6detail29Sm90TmaWarpSpecializedAdapterINS21_15DefaultEpilogueISM_NSB_IJNSB_IJllllEEESD_SW_EEES26_NS20_6thread17LinearCombinationISM_Li1EffLNS27_9ScaleType4KindE0ELNS_15FloatRoundStyleE2ESM_EENS_4gemm15EpilogueDefaultEEEEEvvEEEEvNT_6ParamsE,"aw",@nobits
	.sectionflags	@""
	.align	16
	.zero		1024


//--------------------- .nv.shared.reserved.0     --------------------------
	.section	.nv.shared.reserved.0,"aw",@nobits
	.weak		__nv_reservedSMEM_offset_0_alias
	.size		__nv_reservedSMEM_offset_0_alias, 0, 0
	.other		__nv_reservedSMEM_offset_0_alias,@"STO_CUDA_RESERVED_SHARED STV_DEFAULT"
__nv_reservedSMEM_offset_0_alias:
	.zero		0


//--------------------- .nv.global                --------------------------
	.section	.nv.global,"aw",@nobits
.nv.global:
	.type		_ZN39_INTERNAL_c1840073_4_k_cu_f985e119_27914cute1_E,@object
	.size		_ZN39_INTERNAL_c1840073_4_k_cu_f985e119_27914cute1_E,(_ZN39_INTERNAL_c1840073_4_k_cu_f985e119_27914cuda3std3__45__cpo6cbeginE - _ZN39_INTERNAL_c1840073_4_k_cu_f985e119_27914cute1_E)
_ZN39_INTERNAL_c1840073_4_k_cu_f985e119_27914cute1_E:
	.zero		1
	.type		_ZN39_INTERNAL_c1840073_4_k_cu_f985e119_27914cuda3std3__45__cpo6cbeginE,@object
	.size		_ZN39_INTERNAL_c1840073_4_k_cu_f985e119_27914cuda3std3__45__cpo6cbeginE,(_ZN39_INTERNAL_c1840073_4_k_cu_f985e119_27914cuda3std3__48in_placeE - _ZN39_INTERNAL_c1840073_4_k_cu_f985e119_27914cuda3std3__45__cpo6cbeginE)
_ZN39_INTERNAL_c1840073_4_k_cu_f985e119_27914cuda3std3__45__cpo6cbeginE:
	.zero		1
	.type		_ZN39_INTERNAL_c1840073_4_k_cu_f985e119_27914cuda3std3__48in_placeE,@object
	.size		_ZN39_INTERNAL_c1840073_4_k_cu_f985e119_27914cuda3std3__48in_placeE,(_ZN39_INTERNAL_c1840073_4_k_cu_f985e119_27914cuda3std6ranges3__45__cpo9iter_moveE - _ZN39_INTERNAL_c1840073_4_k_cu_f985e119_27914cuda3std3__48in_placeE)
_ZN39_INTERNAL_c1840073_4_k_cu_f985e119_27914cuda3std3__48in_placeE:
	.zero		1
	.type		_ZN39_INTERNAL_c1840073_4_k_cu_f985e119_27914cuda3std6ranges3__45__cpo9iter_moveE,@object
	.size		_ZN39_INTERNAL_c1840073_4_k_cu_f985e119_27914cuda3std6ranges3__45__cpo9iter_moveE,(_ZN39_INTERNAL_c1840073_4_k_cu_f985e119_27914cuda3std3__45__cpo5beginE - _ZN39_INTERNAL_c1840073_4_k_cu_f985e119_27914cuda3std6ranges3__45__cpo9iter_moveE)
_ZN39_INTERNAL_c1840073_4_k_cu_f985e119_27914cuda3std6ranges3__45__cpo9iter_moveE:
	.zero		1
	.type		_ZN39_INTERNAL_c1840073_4_k_cu_f985e119_27914cuda3std3__45__cpo5beginE,@object
	.size		_ZN39_INTERNAL_c1840073_4_k_cu_f985e119_27914cuda3std3__45__cpo5beginE,(_ZN39_INTERNAL_c1840073_4_k_cu_f985e119_27914cuda3std3__441_GLOBAL__N__c1840073_4_k_cu_f985e119_27916ignoreE - _ZN39_INTERNAL_c1840073_4_k_cu_f985e119_27914cuda3std3__45__cpo5beginE)
_ZN39_INTERNAL_c1840073_4_k_cu_f985e119_27914cuda3std3__45__cpo5beginE:
	.zero		1
	.type		_ZN39_INTERNAL_c1840073_4_k_cu_f985e119_27914cuda3std3__441_GLOBAL__N__c1840073_4_k_cu_f985e119_27916ignoreE,@object
	.size		_ZN39_INTERNAL_c1840073_4_k_cu_f985e119_27914cuda3std3__441_GLOBAL__N__c1840073_4_k_cu_f985e119_27916ignoreE,(_ZN39_INTERNAL_c1840073_4_k_cu_f985e119_27914cute7productE - _ZN39_INTERNAL_c1840073_4_k_cu_f985e119_27914cuda3std3__441_GLOBAL__N__c1840073_4_k_cu_f985e119_27916ignoreE)
_ZN39_INTERNAL_c1840073_4_k_cu_f985e119_27914cuda3std3__441_GLOBAL__N__c1840073_4_k_cu_f985e119_27916ignoreE:
	.zero		1
	.type		_ZN39_INTERNAL_c1840073_4_k_cu_f985e119_27914cute7productE,@object
	.size		_ZN39_INTERNAL_c1840073_4_k_cu_f985e119_27914cute7productE,(_ZN39_INTERNAL_c1840073_4_k_cu_f985e119_27914cuda3std3__45__cpo3endE - _ZN39_INTERNAL_c1840073_4_k_cu_f985e119_27914cute7productE)
_ZN39_INTERNAL_c1840073_4_k_cu_f985e119_27914cute7productE:
	.zero		1
	.type		_ZN39_INTERNAL_c1840073_4_k_cu_f985e119_27914cuda3std3__45__cpo3endE,@object
	.size		_ZN39_INTERNAL_c1840073_4_k_cu_f985e119_27914cuda3std3__45__cpo3endE,(_ZN39_INTERNAL_c1840073_4_k_cu_f985e119_27914cuda3std3__419piecewise_constructE - _ZN39_INTERNAL_c1840073_4_k_cu_f985e119_27914cuda3std3__45__cpo3endE)
_ZN39_INTERNAL_c1840073_4_k_cu_f985e119_27914cuda3std3__45__cpo3endE:
	.zero		1
	.type		_ZN39_INTERNAL_c1840073_4_k_cu_f985e119_27914cuda3std3__419piecewise_constructE,@object
	.size		_ZN39_INTERNAL_c1840073_4_k_cu_f985e119_27914cuda3std3__419piecewise_constructE,(_ZN39_INTERNAL_c1840073_4_k_cu_f985e119_27914cuda3std3__45__cpo4cendE - _ZN39_INTERNAL_c1840073_4_k_cu_f985e119_27914cuda3std3__419piecewise_constructE)
_ZN39_INTERNAL_c1840073_4_k_cu_f985e119_27914cuda3std3__419piecewise_constructE:
	.zero		1
	.type		_ZN39_INTERNAL_c1840073_4_k_cu_f985e119_27914cuda3std3__45__cpo4cendE,@object
	.size		_ZN39_INTERNAL_c1840073_4_k_cu_f985e119_27914cuda3std3__45__cpo4cendE,(_ZN39_INTERNAL_c1840073_4_k_cu_f985e119_27914cuda3std6ranges3__45__cpo4swapE - _ZN39_INTERNAL_c1840073_4_k_cu_f985e119_27914cuda3std3__45__cpo4cendE)
_ZN39_INTERNAL_c1840073_4_k_cu_f985e119_27914cuda3std3__45__cpo4cendE:
	.zero		1
	.type		_ZN39_INTERNAL_c1840073_4_k_cu_f985e119_27914cuda3std6ranges3__45__cpo4swapE,@object
	.size		_ZN39_INTERNAL_c1840073_4_k_cu_f985e119_27914cuda3std6ranges3__45__cpo4swapE,(.L_7 - _ZN39_INTERNAL_c1840073_4_k_cu_f985e119_27914cuda3std6ranges3__45__cpo4swapE)
_ZN39_INTERNAL_c1840073_4_k_cu_f985e119_27914cuda3std6ranges3__45__cpo4swapE:
	.zero		1
.L_7:


//--------------------- .nv.constant0._ZN7cutlass13device_kernelINS_4conv6kernel13ConvUniversalINS1_16ConvProblemShapeILNS1_8OperatorE0ELi3EEENS1_10collective14CollectiveConvINS1_46MainloopSm90TmaGmmaWarpSpecializedImplicitGemmILS5_0ELi9ELi3EN4cute5tupleIJNSA_1CILi1EEESD_SD_EEENS1_36KernelImplicitTmaWarpSpecializedSm90ELi1EEENSB_IJNSC_ILi128EEENSC_ILi64EEENSB_IJNSC_ILi32EEEEEEEEENS_10tfloat32_tESM_NSA_8TiledMMAINSA_8MMA_AtomIJNSA_4SM904GMMA29MMA_64x64x8_F32TF32TF32_SS_TNILNSQ_7ScaleInE1ELSS_1EEEEEENSA_6LayoutISE_NSB_IJNSC_ILi0EEESW_SW_EEEEENSB_IJNSA_10UnderscoreESZ_SZ_EEEEENS7_6detail26Sm90ImplicitGemmTileTraitsINSA_20SM90_TMA_LOAD_IM2COLENSA_14ComposedLayoutINSA_7SwizzleILi3ELi4ELi3EEENSA_18smem_ptr_flag_bitsILi32EEENSV_INSB_IJNSB_IJNSC_ILi8EEENSC_ILi16EEEEEENSB_IJSJ_SD_EEENSB_IJSD_NSC_ILi9EEEEEEEEENSB_IJNSB_IJSJ_NSC_ILi256EEEEEENSB_IJSD_SW_EEENSB_IJSW_NSC_ILi4096EEEEEEEEEEEEEvEENS13_INSA_13SM90_TMA_LOADENS15_IS17_S19_NSV_INSB_IJNSB_IJS1A_S1A_EEES1D_S1F_EEENSB_IJS1I_S1J_NSB_IJSW_NSC_ILi2048EEEEEEEEEEEEEvEEEENS_8epilogue10collective6detail29Sm90TmaWarpSpecializedAdapterINS21_15DefaultEpilogueISM_NSB_IJNSB_IJllllEEESD_SW_EEES26_NS20_6thread17LinearCombinationISM_Li1EffLNS27_9ScaleType4KindE0ELNS_15FloatRoundStyleE2ESM_EENS_4gemm15EpilogueDefaultEEEEEvvEEEEvNT_6ParamsE --------------------------
	.section	.nv.constant0._ZN7cutlass13device_kernelINS_4conv6kernel13ConvUniversalINS1_16ConvProblemShapeILNS1_8OperatorE0ELi3EEENS1_10collective14CollectiveConvINS1_46MainloopSm90TmaGmmaWarpSpecializedImplicitGemmILS5_0ELi9ELi3EN4cute5tupleIJNSA_1CILi1EEESD_SD_EEENS1_36KernelImplicitTmaWarpSpecializedSm90ELi1EEENSB_IJNSC_ILi128EEENSC_ILi64EEENSB_IJNSC_ILi32EEEEEEEEENS_10tfloat32_tESM_NSA_8TiledMMAINSA_8MMA_AtomIJNSA_4SM904GMMA29MMA_64x64x8_F32TF32TF32_SS_TNILNSQ_7ScaleInE1ELSS_1EEEEEENSA_6LayoutISE_NSB_IJNSC_ILi0EEESW_SW_EEEEENSB_IJNSA_10UnderscoreESZ_SZ_EEEEENS7_6detail26Sm90ImplicitGemmTileTraitsINSA_20SM90_TMA_LOAD_IM2COLENSA_14ComposedLayoutINSA_7SwizzleILi3ELi4ELi3EEENSA_18smem_ptr_flag_bitsILi32EEENSV_INSB_IJNSB_IJNSC_ILi8EEENSC_ILi16EEEEEENSB_IJSJ_SD_EEENSB_IJSD_NSC_ILi9EEEEEEEEENSB_IJNSB_IJSJ_NSC_ILi256EEEEEENSB_IJSD_SW_EEENSB_IJSW_NSC_ILi4096EEEEEEEEEEEEEvEENS13_INSA_13SM90_TMA_LOADENS15_IS17_S19_NSV_INSB_IJNSB_IJS1A_S1A_EEES1D_S1F_EEENSB_IJS1I_S1J_NSB_IJSW_NSC_ILi2048EEEEEEEEEEEEEvEEEENS_8epilogue10collective6detail29Sm90TmaWarpSpecializedAdapterINS21_15DefaultEpilogueISM_NSB_IJNSB_IJllllEEESD_SW_EEES26_NS20_6thread17LinearCombinationISM_Li1EffLNS27_9ScaleType4KindE0ELNS_15FloatRoundStyleE2ESM_EENS_4gemm15EpilogueDefaultEEEEEvvEEEEvNT_6ParamsE,"a",@progbits
	.sectionflags	@""
	.align	4
.nv.constant0._ZN7cutlass13device_kernelINS_4conv6kernel13ConvUniversalINS1_16ConvProblemShapeILNS1_8OperatorE0ELi3EEENS1_10collective14CollectiveConvINS1_46MainloopSm90TmaGmmaWarpSpecializedImplicitGemmILS5_0ELi9ELi3EN4cute5tupleIJNSA_1CILi1EEESD_SD_EEENS1_36KernelImplicitTmaWarpSpecializedSm90ELi1EEENSB_IJNSC_ILi128EEENSC_ILi64EEENSB_IJNSC_ILi32EEEEEEEEENS_10tfloat32_tESM_NSA_8TiledMMAINSA_8MMA_AtomIJNSA_4SM904GMMA29MMA_64x64x8_F32TF32TF32_SS_TNILNSQ_7ScaleInE1ELSS_1EEEEEENSA_6LayoutISE_NSB_IJNSC_ILi0EEESW_SW_EEEEENSB_IJNSA_10UnderscoreESZ_SZ_EEEEENS7_6detail26Sm90ImplicitGemmTileTraitsINSA_20SM90_TMA_LOAD_IM2COLENSA_14ComposedLayoutINSA_7SwizzleILi3ELi4ELi3EEENSA_18smem_ptr_flag_bitsILi32EEENSV_INSB_IJNSB_IJNSC_ILi8EEENSC_ILi16EEEEEENSB_IJSJ_SD_EEENSB_IJSD_NSC_ILi9EEEEEEEEENSB_IJNSB_IJSJ_NSC_ILi256EEEEEENSB_IJSD_SW_EEENSB_IJSW_NSC_ILi4096EEEEEEEEEEEEEvEENS13_INSA_13SM90_TMA_LOADENS15_IS17_S19_NSV_INSB_IJNSB_IJS1A_S1A_EEES1D_S1F_EEENSB_IJS1I_S1J_NSB_IJSW_NSC_ILi2048EEEEEEEEEEEEEvEEEENS_8epilogue10collective6detail29Sm90TmaWarpSpecializedAdapterINS21_15DefaultEpilogueISM_NSB_IJNSB_IJllllEEESD_SW_EEES26_NS20_6thread17LinearCombinationISM_Li1EffLNS27_9ScaleType4KindE0ELNS_15FloatRoundStyleE2ESM_EENS_4gemm15EpilogueDefaultEEEEEvvEEEEvNT_6ParamsE:
	.zero		1664


//--------------------- SYMBOLS --------------------------

	.type		.nv.reservedSmem.offset0,@object
	.size		.nv.reservedSmem.offset0,0x4
